def matmul_kernel(
    a_ptr,
    b_ptr,
    c_ptr,
    M,
    N,
    K,
    stride_am,
    stride_ak,
    stride_bk,
    stride_bn,
    stride_cm,
    stride_cn,
    BLOCK_M: tl.constexpr,
    BLOCK_N: tl.constexpr,
    BLOCK_K: tl.constexpr,
    GROUP_M: tl.constexpr,
):
    pid = tl.program_id(axis=0)
    num_pid_m = tl.cdiv(M, BLOCK_M)
    num_pid_n = tl.cdiv(N, BLOCK_N)
    num_pid_in_group = GROUP_M * num_pid_n
    group_id = pid // num_pid_in_group
    first_pid_m = group_id * GROUP_M
    group_size_m = min(num_pid_m - first_pid_m, GROUP_M)
    pid_m = first_pid_m + ((pid % num_pid_in_group) % group_size_m)
    pid_n = (pid % num_pid_in_group) // group_size_m

    offs_am = (pid_m * BLOCK_M + tl.arange(0, BLOCK_M)) % M
    offs_bn = (pid_n * BLOCK_N + tl.arange(0, BLOCK_N)) % N
    offs_k = tl.arange(0, BLOCK_K)
    a_ptrs = a_ptr + offs_am[:, None] * stride_am + offs_k[None, :] * stride_ak
    b_ptrs = b_ptr + offs_k[:, None] * stride_bk + offs_bn[None, :] * stride_bn

    acc = tl.zeros((BLOCK_M, BLOCK_N), dtype=tl.float32)
    for kk in range(0, tl.cdiv(K, BLOCK_K)):
        a = tl.load(a_ptrs, mask=offs_k[None, :] < K - kk * BLOCK_K, other=0.0)
        b = tl.load(b_ptrs, mask=offs_k[:, None] < K - kk * BLOCK_K, other=0.0)
        acc = tl.dot(a, b, acc)
        a_ptrs += BLOCK_K * stride_ak
        b_ptrs += BLOCK_K * stride_bk

    c = acc.to(c_ptr.dtype.element_ty)
    offs_cm = pid_m * BLOCK_M + tl.arange(0, BLOCK_M)
    offs_cn = pid_n * BLOCK_N + tl.arange(0, BLOCK_N)
    c_ptrs = c_ptr + offs_cm[:, None] * stride_cm + offs_cn[None, :] * stride_cn
    mask = (offs_cm[:, None] < M) & (offs_cn[None, :] < N)
    tl.store(c_ptrs, c, mask=mask)

# config = {"BLOCK_K": 16, "BLOCK_M": 32, "BLOCK_N": 256, "GROUP_M": 8, "arch": "sm_100", "dtype": "bf16", "num_ctas": 1, "num_stages": 3, "num_warps": 4}
# arch = sm_100


// ===== COMPILED SASS (sm_100a) =====

	.target	sm_100a

	.elftype	@"ET_EXEC"


//--------------------- .note.nv.tkinfo           --------------------------
	.section	.note.nv.tkinfo,"",@"SHT_NOTE"
	.sectionflags	@"SHF_NOTE_NV_TKINFO"
	.tkinfo
        /*0018*/ 	.word	0x00000081
        /*0030*/ 	.string	""
        /*0030*/ 	.string	"ptxas-blackwell"
        /*0030*/ 	.string	"Cuda compilation tools, release 12.9, V12.9.86"
        /*0030*/ 	.string	"Build cuda_12.9.r12.9/compiler.36037853_0"
        /*0030*/ 	.string	"-v  -suppress-debug-info  -lineinfo  -arch sm_100a "



//--------------------- .note.nv.cuver            --------------------------
	.section	.note.nv.cuver,"",@"SHT_NOTE"
	.sectionflags	@"SHF_NOTE_NV_CUVER"
        /*0018*/ 	.short	0x0001
        /*001a*/ 	.short	0x0064
        /*001c*/ 	.short	0x0001
        /*001e*/ 	.short	0x0000
        /*0020*/ 	.short	0x0001
        /*0022*/ 	.short	0x0000


//--------------------- .nv.info                  --------------------------
	.section	.nv.info,"",@"SHT_CUDA_INFO"
	.align	4


	//----- nvinfo : EIATTR_REGCOUNT
	.align		4
        /*0000*/ 	.byte	0x04, 0x2f
        /*0002*/ 	.short	(.L_1 - .L_0)
	.align		4
.L_0:
        /*0004*/ 	.word	index@(matmul_kernel)
        /*0008*/ 	.word	0x000000e5


	//----- nvinfo : EIATTR_FRAME_SIZE
	.align		4
.L_1:
        /*000c*/ 	.byte	0x04, 0x11
        /*000e*/ 	.short	(.L_3 - .L_2)
	.align		4
.L_2:
        /*0010*/ 	.word	index@(matmul_kernel)
        /*0014*/ 	.word	0x00000000


	//----- nvinfo : EIATTR_MIN_STACK_SIZE
	.align		4
.L_3:
        /*0018*/ 	.byte	0x04, 0x12
        /*001a*/ 	.short	(.L_5 - .L_4)
	.align		4
.L_4:
        /*001c*/ 	.word	index@(matmul_kernel)
        /*0020*/ 	.word	0x00000000
.L_5:


//--------------------- .nv.info.matmul_kernel    --------------------------
	.section	.nv.info.matmul_kernel,"",@"SHT_CUDA_INFO"
	.sectionflags	@""
	.align	4


	//----- nvinfo : EIATTR_CUDA_API_VERSION
	.align		4
        /*0000*/ 	.byte	0x04, 0x37
        /*0002*/ 	.short	(.L_7 - .L_6)
.L_6:
        /*0004*/ 	.word	0x00000081


	//----- nvinfo : EIATTR_KPARAM_INFO
	.align		4
.L_7:
        /*0008*/ 	.byte	0x04, 0x17
        /*000a*/ 	.short	(.L_9 - .L_8)
.L_8:
        /*000c*/ 	.word	0x00000000
        /*0010*/ 	.short	0x000d
        /*0012*/ 	.short	0x0048
        /*0014*/ 	.byte	0x00, 0xf4, 0x21, 0x00


	//----- nvinfo : EIATTR_KPARAM_INFO
	.align		4
.L_9:
        /*0018*/ 	.byte	0x04, 0x17
        /*001a*/ 	.short	(.L_11 - .L_10)
.L_10:
        /*001c*/ 	.word	0x00000000
        /*0020*/ 	.short	0x000c
        /*0022*/ 	.short	0x0040
        /*0024*/ 	.byte	0x00, 0xf4, 0x21, 0x00


	//----- nvinfo : EIATTR_KPARAM_INFO
	.align		4
.L_11:
        /*0028*/ 	.byte	0x04, 0x17
        /*002a*/ 	.short	(.L_13 - .L_12)
.L_12:
        /*002c*/ 	.word	0x00000000
        /*0030*/ 	.short	0x000b
        /*0032*/ 	.short	0x0038
        /*0034*/ 	.byte	0x00, 0xf0, 0x11, 0x00


	//----- nvinfo : EIATTR_KPARAM_INFO
	.align		4
.L_13:
        /*0038*/ 	.byte	0x04, 0x17
        /*003a*/ 	.short	(.L_15 - .L_14)
.L_14:
        /*003c*/ 	.word	0x00000000
        /*0040*/ 	.short	0x000a
        /*0042*/ 	.short	0x0034
        /*0044*/ 	.byte	0x00, 0xf0, 0x11, 0x00


	//----- nvinfo : EIATTR_KPARAM_INFO
	.align		4
.L_15:
        /*0048*/ 	.byte	0x04, 0x17
        /*004a*/ 	.short	(.L_17 - .L_16)
.L_16:
        /*004c*/ 	.word	0x00000000
        /*0050*/ 	.short	0x0009
        /*0052*/ 	.short	0x0030
        /*0054*/ 	.byte	0x00, 0xf0, 0x11, 0x00


	//----- nvinfo : EIATTR_KPARAM_INFO
	.align		4
.L_17:
        /*0058*/ 	.byte	0x04, 0x17
        /*005a*/ 	.short	(.L_19 - .L_18)
.L_18:
        /*005c*/ 	.word	0x00000000
        /*0060*/ 	.short	0x0008
        /*0062*/ 	.short	0x002c
        /*0064*/ 	.byte	0x00, 0xf0, 0x11, 0x00


	//----- nvinfo : EIATTR_KPARAM_INFO
	.align		4
.L_19:
        /*0068*/ 	.byte	0x04, 0x17
        /*006a*/ 	.short	(.L_21 - .L_20)
.L_20:
        /*006c*/ 	.word	0x00000000
        /*0070*/ 	.short	0x0007
        /*0072*/ 	.short	0x0028
        /*0074*/ 	.byte	0x00, 0xf0, 0x11, 0x00


	//----- nvinfo : EIATTR_KPARAM_INFO
	.align		4
.L_21:
        /*0078*/ 	.byte	0x04, 0x17
        /*007a*/ 	.short	(.L_23 - .L_22)
.L_22:
        /*007c*/ 	.word	0x00000000
        /*0080*/ 	.short	0x0006
        /*0082*/ 	.short	0x0024
        /*0084*/ 	.byte	0x00, 0xf0, 0x11, 0x00


	//----- nvinfo : EIATTR_KPARAM_INFO
	.align		4
.L_23:
        /*0088*/ 	.byte	0x04, 0x17
        /*008a*/ 	.short	(.L_25 - .L_24)
.L_24:
        /*008c*/ 	.word	0x00000000
        /*0090*/ 	.short	0x0005
        /*0092*/ 	.short	0x0020
        /*0094*/ 	.byte	0x00, 0xf0, 0x11, 0x00


	//----- nvinfo : EIATTR_KPARAM_INFO
	.align		4
.L_25:
        /*0098*/ 	.byte	0x04, 0x17
        /*009a*/ 	.short	(.L_27 - .L_26)
.L_26:
        /*009c*/ 	.word	0x00000000
        /*00a0*/ 	.short	0x0004
        /*00a2*/ 	.short	0x001c
        /*00a4*/ 	.byte	0x00, 0xf0, 0x11, 0x00


	//----- nvinfo : EIATTR_KPARAM_INFO
	.align		4
.L_27:
        /*00a8*/ 	.byte	0x04, 0x17
        /*00aa*/ 	.short	(.L_29 - .L_28)
.L_28:
        /*00ac*/ 	.word	0x00000000
        /*00b0*/ 	.short	0x0003
        /*00b2*/ 	.short	0x0018
        /*00b4*/ 	.byte	0x00, 0xf0, 0x11, 0x00


	//----- nvinfo : EIATTR_KPARAM_INFO
	.align		4
.L_29:
        /*00b8*/ 	.byte	0x04, 0x17
        /*00ba*/ 	.short	(.L_31 - .L_30)
.L_30:
        /*00bc*/ 	.word	0x00000000
        /*00c0*/ 	.short	0x0002
        /*00c2*/ 	.short	0x0010
        /*00c4*/ 	.byte	0x00, 0xf4, 0x21, 0x00


	//----- nvinfo : EIATTR_KPARAM_INFO
	.align		4
.L_31:
        /*00c8*/ 	.byte	0x04, 0x17
        /*00ca*/ 	.short	(.L_33 - .L_32)
.L_32:
        /*00cc*/ 	.word	0x00000000
        /*00d0*/ 	.short	0x0001
        /*00d2*/ 	.short	0x0008
        /*00d4*/ 	.byte	0x00, 0xf4, 0x21, 0x00


	//----- nvinfo : EIATTR_KPARAM_INFO
	.align		4
.L_33:
        /*00d8*/ 	.byte	0x04, 0x17
        /*00da*/ 	.short	(.L_35 - .L_34)
.L_34:
        /*00dc*/ 	.word	0x00000000
        /*00e0*/ 	.short	0x0000
        /*00e2*/ 	.short	0x0000
        /*00e4*/ 	.byte	0x00, 0xf4, 0x21, 0x00


	//----- nvinfo : EIATTR_SPARSE_MMA_MASK
	.align		4
.L_35:
        /*00e8*/ 	.byte	0x03, 0x50
        /*00ea*/ 	.short	0x0000


	//----- nvinfo : EIATTR_MAXREG_COUNT
	.align		4
        /*00ec*/ 	.byte	0x03, 0x1b
        /*00ee*/ 	.short	0x00ff


	//----- nvinfo : EIATTR_NUM_BARRIERS
	.align		4
        /*00f0*/ 	.byte	0x02, 0x4c
        /*00f2*/ 	.byte	0x01
	.zero		1


	//----- nvinfo : EIATTR_VRC_CTA_INIT_COUNT
	.align		4
        /*00f4*/ 	.byte	0x02, 0x4a
	.zero		1
	.zero		1


	//----- nvinfo : EIATTR_EXIT_INSTR_OFFSETS
	.align		4
        /*00f8*/ 	.byte	0x04, 0x1c
        /*00fa*/ 	.short	(.L_37 - .L_36)


	//   ....[0]....
.L_36:
        /*00fc*/ 	.word	0x00005930


	//   ....[1]....
        /*0100*/ 	.word	0x00005960


	//----- nvinfo : EIATTR_REQNTID
	.align		4
.L_37:
        /*0104*/ 	.byte	0x04, 0x10
        /*0106*/ 	.short	(.L_39 - .L_38)
.L_38:
        /*0108*/ 	.word	0x00000080
        /*010c*/ 	.word	0x00000001
        /*0110*/ 	.word	0x00000001


	//----- nvinfo : EIATTR_CBANK_PARAM_SIZE
	.align		4
.L_39:
        /*0114*/ 	.byte	0x03, 0x19
        /*0116*/ 	.short	0x0050


	//----- nvinfo : EIATTR_PARAM_CBANK
	.align		4
        /*0118*/ 	.byte	0x04, 0x0a
        /*011a*/ 	.short	(.L_41 - .L_40)
	.align		4
.L_40:
        /*011c*/ 	.word	index@(.nv.constant0.matmul_kernel)
        /*0120*/ 	.short	0x0380
        /*0122*/ 	.short	0x0050


	//----- nvinfo : EIATTR_SW_WAR
	.align		4
.L_41:
        /*0124*/ 	.byte	0x04, 0x36
        /*0126*/ 	.short	(.L_43 - .L_42)
.L_42:
        /*0128*/ 	.word	0x00000008
.L_43:


//--------------------- .nv.compat                --------------------------
	.section	.nv.compat,"",@"SHT_CUDA_COMPAT_INFO"
	.align	4
        /*0000*/ 	.byte	0x02, 0x02, 0x01, 0x00, 0x02, 0x05, 0x05, 0x00, 0x02, 0x03, 0x00, 0x00, 0x02, 0x06, 0x01, 0x00


//--------------------- .nv.callgraph             --------------------------
	.section	.nv.callgraph,"",@"SHT_CUDA_CALLGRAPH"
	.align	4
	.sectionentsize	8
	.align		4
        /*0000*/ 	.word	0x00000000
	.align		4
        /*0004*/ 	.word	0xffffffff
	.align		4
        /*0008*/ 	.word	0x00000000
	.align		4
        /*000c*/ 	.word	0xfffffffe
	.align		4
        /*0010*/ 	.word	0x00000000
	.align		4
        /*0014*/ 	.word	0xfffffffd
	.align		4
        /*0018*/ 	.word	0x00000000
	.align		4
        /*001c*/ 	.word	0xfffffffc


//--------------------- .text.matmul_kernel       --------------------------
	.section	.text.matmul_kernel,"ax",@progbits
	.align	128
        .global         matmul_kernel
        .type           matmul_kernel,@function
        .size           matmul_kernel,(.L_x_4 - matmul_kernel)
        .other          matmul_kernel,@"STO_CUDA_ENTRY STV_DEFAULT"
matmul_kernel:
.text.matmul_kernel:
[----:B------:R-:W0:Y:S08]  /*0000*/  LDC R1, c[0x0][0x37c] ;  /* 0x0000df00ff017b82 */ /* 0x000e300000000800 */
[----:B------:R-:W1:Y:S01]  /*0010*/  LDC.64 R18, c[0x0][0x398] ;  /* 0x0000e600ff127b82 */ /* 0x000e620000000a00 */
[----:B------:R-:W2:Y:S01]  /*0020*/  S2R R5, SR_CTAID.X ;  /* 0x0000000000057919 */ /* 0x000ea20000002500 */
[----:B------:R-:W3:Y:S01]  /*0030*/  LDCU UR4, c[0x0][0x3a0] ;  /* 0x00007400ff0477ac */ /* 0x000ee20008000800 */
[----:B------:R-:W4:Y:S01]  /*0040*/  S2R R162, SR_TID.X ;  /* 0x0000000000a27919 */ /* 0x000f220000002100 */
[----:B------:R-:W-:Y:S01]  /*0050*/  UMOV UR5, 0x400 ;  /* 0x0000040000057882 */ /* 0x000fe20000000000 */
[----:B------:R-:W0:Y:S03]  /*0060*/  LDCU.64 UR8, c[0x0][0x358] ;  /* 0x00006b00ff0877ac */ /* 0x000e260008000a00 */
[----:B------:R-:W5:Y:S01]  /*0070*/  S2UR UR6, SR_CgaCtaId ;  /* 0x00000000000679c3 */ /* 0x000f620000008800 */
[----:B------:R-:W0:Y:S01]  /*0080*/  LDCU UR7, c[0x0][0x3a0] ;  /* 0x00007400ff0777ac */ /* 0x000e220008000800 */
[----:B---3--:R-:W-:Y:S01]  /*0090*/  UIADD3 UR4, UPT, UPT, UR4, 0xf, URZ ;  /* 0x0000000f04047890 */ /* 0x008fe2000fffe0ff */
[----:B-1----:R-:W-:-:S03]  /*00a0*/  VIADD R0, R19, 0xff ;  /* 0x000000ff13007836 */ /* 0x002fc60000000000 */
[----:B------:R-:W-:Y:S02]  /*00b0*/  UISETP.GT.AND UP0, UPT, UR4, 0xf, UPT ;  /* 0x0000000f0400788c */ /* 0x000fe4000bf04270 */
[----:B------:R-:W-:Y:S01]  /*00c0*/  SHF.R.S32.HI R3, RZ, 0x1f, R0 ;  /* 0x0000001fff037819 */ /* 0x000fe20000011400 */
[----:B-----5:R-:W-:-:S03]  /*00d0*/  ULEA UR5, UR6, UR5, 0x18 ;  /* 0x0000000506057291 */ /* 0x020fc6000f8ec0ff */
[----:B------:R-:W-:Y:S02]  /*00e0*/  LEA.HI R3, R3, R0, RZ, 0x8 ;  /* 0x0000000003037211 */ /* 0x000fe400078f40ff */
[----:B--2---:R-:W-:Y:S02]  /*00f0*/  IABS R8, R5 ;  /* 0x0000000500087213 */ /* 0x004fe40000000000 */
[----:B------:R-:W-:-:S05]  /*0100*/  SHF.R.S32.HI R3, RZ, 0x8, R3 ;  /* 0x00000008ff037819 */ /* 0x000fca0000011403 */
[----:B------:R-:W-:-:S05]  /*0110*/  IMAD.SHL.U32 R4, R3, 0x8, RZ ;  /* 0x0000000803047824 */ /* 0x000fca00078e00ff */
[-C--:B------:R-:W-:Y:S02]  /*0120*/  IABS R7, R4.reuse ;  /* 0x0000000400077213 */ /* 0x080fe40000000000 */
[----:B------:R-:W-:Y:S02]  /*0130*/  IABS R10, R4 ;  /* 0x00000004000a7213 */ /* 0x000fe40000000000 */
[----:B------:R-:W1:Y:S08]  /*0140*/  I2F.RP R0, R7 ;  /* 0x0000000700007306 */ /* 0x000e700000209400 */
[----:B-1----:R-:W1:Y:S02]  /*0150*/  MUFU.RCP R0, R0 ;  /* 0x0000000000007308 */ /* 0x002e640000001000 */
[----:B-1----:R-:W-:-:S02]  /*0160*/  VIADD R2, R0, 0xffffffe ;  /* 0x0ffffffe00027836 */ /* 0x002fc40000000000 */
[----:B------:R-:W-:-:S04]  /*0170*/  IMAD.MOV R0, RZ, RZ, -R10 ;  /* 0x000000ffff007224 */ /* 0x000fc800078e0a0a */
[----:B------:R1:W2:Y:S02]  /*0180*/  F2I.FTZ.U32.TRUNC.NTZ R3, R2 ;  /* 0x0000000200037305 */ /* 0x0002a4000021f000 */
[----:B-1----:R-:W-:Y:S02]  /*0190*/  IMAD.MOV.U32 R2, RZ, RZ, RZ ;  /* 0x000000ffff027224 */ /* 0x002fe400078e00ff */
[----:B--2---:R-:W-:-:S04]  /*01a0*/  IMAD.MOV R6, RZ, RZ, -R3 ;  /* 0x000000ffff067224 */ /* 0x004fc800078e0a03 */
[----:B------:R-:W-:Y:S02]  /*01b0*/  IMAD R9, R6, R7, RZ ;  /* 0x0000000706097224 */ /* 0x000fe400078e02ff */
[----:B------:R-:W-:Y:S02]  /*01c0*/  IMAD.MOV.U32 R6, RZ, RZ, R8 ;  /* 0x000000ffff067224 */ /* 0x000fe400078e0008 */
[----:B------:R-:W-:-:S06]  /*01d0*/  IMAD.HI.U32 R3, R3, R9, R2 ;  /* 0x0000000903037227 */ /* 0x000fcc00078e0002 */
[----:B------:R-:W-:-:S04]  /*01e0*/  IMAD.HI.U32 R3, R3, R6, RZ ;  /* 0x0000000603037227 */ /* 0x000fc800078e00ff */
[----:B------:R-:W-:-:S05]  /*01f0*/  IMAD R0, R3, R0, R6 ;  /* 0x0000000003007224 */ /* 0x000fca00078e0206 */
[----:B------:R-:W-:-:S13]  /*0200*/  ISETP.GT.U32.AND P1, PT, R7, R0, PT ;  /* 0x000000000700720c */ /* 0x000fda0003f24070 */
[----:B------:R-:W-:Y:S02]  /*0210*/  @!P1 IMAD.IADD R0, R0, 0x1, -R7 ;  /* 0x0000000100009824 */ /* 0x000fe400078e0a07 */
[----:B------:R-:W-:Y:S01]  /*0220*/  @!P1 VIADD R3, R3, 0x1 ;  /* 0x0000000103039836 */ /* 0x000fe20000000000 */
[----:B------:R-:W-:Y:S02]  /*0230*/  ISETP.NE.AND P1, PT, R4, RZ, PT ;  /* 0x000000ff0400720c */ /* 0x000fe40003f25270 */
[----:B------:R-:W-:Y:S02]  /*0240*/  ISETP.GE.U32.AND P0, PT, R0, R7, PT ;  /* 0x000000070000720c */ /* 0x000fe40003f06070 */
[----:B------:R-:W-:-:S04]  /*0250*/  LOP3.LUT R0, R5, R4, RZ, 0x3c, !PT ;  /* 0x0000000405007212 */ /* 0x000fc800078e3cff */
[----:B------:R-:W-:Y:S01]  /*0260*/  ISETP.GE.AND P2, PT, R0, RZ, PT ;  /* 0x000000ff0000720c */ /* 0x000fe20003f46270 */
[----:B------:R-:W-:-:S06]  /*0270*/  VIADD R0, R18, 0x1f ;  /* 0x0000001f12007836 */ /* 0x000fcc0000000000 */
[----:B------:R-:W-:-:S04]  /*0280*/  @P0 VIADD R3, R3, 0x1 ;  /* 0x0000000103030836 */ /* 0x000fc80000000000 */
[----:B------:R-:W-:Y:S01]  /*0290*/  IMAD.MOV.U32 R2, RZ, RZ, R3 ;  /* 0x000000ffff027224 */ /* 0x000fe200078e0003 */
[----:B------:R-:W-:-:S03]  /*02a0*/  SHF.R.S32.HI R3, RZ, 0x1f, R0 ;  /* 0x0000001fff037819 */ /* 0x000fc60000011400 */
[----:B------:R-:W-:Y:S01]  /*02b0*/  @!P2 IMAD.MOV R2, RZ, RZ, -R2 ;  /* 0x000000ffff02a224 */ /* 0x000fe200078e0a02 */
[----:B------:R-:W-:Y:S02]  /*02c0*/  @!P1 LOP3.LUT R2, RZ, R4, RZ, 0x33, !PT ;  /* 0x00000004ff029212 */ /* 0x000fe400078e33ff */
[----:B------:R-:W-:-:S03]  /*02d0*/  LEA.HI R3, R3, R0, RZ, 0x5 ;  /* 0x0000000003037211 */ /* 0x000fc600078f28ff */
[----:B------:R-:W-:Y:S02]  /*02e0*/  IMAD.SHL.U32 R146, R2, 0x8, RZ ;  /* 0x0000000802927824 */ /* 0x000fe400078e00ff */
[----:B------:R-:W-:-:S03]  /*02f0*/  IMAD.MOV R2, RZ, RZ, -R2 ;  /* 0x000000ffff027224 */ /* 0x000fc600078e0a02 */
[----:B------:R-:W-:Y:S01]  /*0300*/  LEA.HI.SX32 R3, R3, -R146, 0x1b ;  /* 0x8000009203037211 */ /* 0x000fe200078fdaff */
[----:B------:R-:W-:-:S03]  /*0310*/  IMAD R4, R4, R2, R5 ;  /* 0x0000000204047224 */ /* 0x000fc600078e0205 */
[----:B------:R-:W-:Y:S02]  /*0320*/  VIMNMX R11, PT, PT, R3, 0x8, PT ;  /* 0x00000008030b7848 */ /* 0x000fe40003fe0100 */
[----:B------:R-:W-:Y:S02]  /*0330*/  IABS R9, R4 ;  /* 0x0000000400097213 */ /* 0x000fe40000000000 */
[----:B------:R-:W-:-:S04]  /*0340*/  IABS R7, R11 ;  /* 0x0000000b00077213 */ /* 0x000fc80000000000 */
[----:B------:R-:W1:Y:S08]  /*0350*/  I2F.RP R0, R7 ;  /* 0x0000000700007306 */ /* 0x000e700000209400 */
[----:B-1----:R-:W1:Y:S02]  /*0360*/  MUFU.RCP R0, R0 ;  /* 0x0000000000007308 */ /* 0x002e640000001000 */
[----:B-1----:R-:W-:-:S06]  /*0370*/  VIADD R3, R0, 0xffffffe ;  /* 0x0ffffffe00037836 */ /* 0x002fcc0000000000 */
[----:B------:R-:W1:Y:S02]  /*0380*/  F2I.FTZ.U32.TRUNC.NTZ R3, R3 ;  /* 0x0000000300037305 */ /* 0x000e64000021f000 */
[----:B-1----:R-:W-:-:S04]  /*0390*/  IMAD.MOV R6, RZ, RZ, -R3 ;  /* 0x000000ffff067224 */ /* 0x002fc800078e0a03 */
[----:B------:R-:W-:Y:S01]  /*03a0*/  IMAD.MOV.U32 R2, RZ, RZ, R6 ;  /* 0x000000ffff027224 */ /* 0x000fe200078e0006 */
[----:B------:R-:W-:-:S03]  /*03b0*/  IABS R6, R11 ;  /* 0x0000000b00067213 */ /* 0x000fc60000000000 */
[----:B------:R-:W-:Y:S02]  /*03c0*/  IMAD R5, R2, R7, RZ ;  /* 0x0000000702057224 */ /* 0x000fe400078e02ff */
[----:B------:R-:W-:Y:S02]  /*03d0*/  IMAD.MOV.U32 R2, RZ, RZ, RZ ;  /* 0x000000ffff027224 */ /* 0x000fe400078e00ff */
[----:B------:R-:W-:Y:S02]  /*03e0*/  IMAD.MOV R0, RZ, RZ, -R6 ;  /* 0x000000ffff007224 */ /* 0x000fe400078e0a06 */
[----:B------:R-:W-:Y:S01]  /*03f0*/  IMAD.HI.U32 R2, R3, R5, R2 ;  /* 0x0000000503027227 */ /* 0x000fe200078e0002 */
[----:B----4-:R-:W-:-:S05]  /*0400*/  LOP3.LUT R3, R162, 0x1f, RZ, 0xc0, !PT ;  /* 0x0000001fa2037812 */ /* 0x010fca00078ec0ff */
        /* <DEDUP_REMOVED lines=8> */
[----:B------:R-:W-:-:S07]  /*0490*/  ISETP.GE.AND P2, PT, R0, RZ, PT ;  /* 0x000000ff0000720c */ /* 0x000fce0003f46270 */
[----:B------:R-:W-:-:S06]  /*04a0*/  @P0 VIADD R2, R2, 0x1 ;  /* 0x0000000102020836 */ /* 0x000fcc0000000000 */
[----:B------:R-:W-:Y:S01]  /*04b0*/  @!P2 IMAD.MOV R2, RZ, RZ, -R2 ;  /* 0x000000ffff02a224 */ /* 0x000fe200078e0a02 */
[----:B------:R-:W-:-:S05]  /*04c0*/  @!P1 LOP3.LUT R2, RZ, R11, RZ, 0x33, !PT ;  /* 0x0000000bff029212 */ /* 0x000fca00078e33ff */
[----:B------:R-:W-:Y:S02]  /*04d0*/  IMAD.MOV R0, RZ, RZ, -R2 ;  /* 0x000000ffff007224 */ /* 0x000fe400078e0a02 */
[----:B------:R-:W-:Y:S02]  /*04e0*/  IMAD.SHL.U32 R151, R2, 0x100, RZ ;  /* 0x0000010002977824 */ /* 0x000fe400078e00ff */
[----:B------:R-:W-:-:S04]  /*04f0*/  IMAD R0, R11, R0, R4 ;  /* 0x000000000b007224 */ /* 0x000fc800078e0204 */
[----:B------:R-:W-:Y:S01]  /*0500*/  IMAD.IADD R146, R146, 0x1, R0 ;  /* 0x0000000192927824 */ /* 0x000fe200078e0200 */
[----:B------:R-:W-:-:S03]  /*0510*/  SHF.R.U32.HI R0, RZ, 0x5, R162 ;  /* 0x00000005ff007819 */ /* 0x000fc600000116a2 */
[----:B------:R-:W-:Y:S01]  /*0520*/  IMAD R146, R146, 0x20, R3 ;  /* 0x0000002092927824 */ /* 0x000fe200078e0203 */
[----:B------:R-:W-:-:S04]  /*0530*/  SGXT.U32 R0, R0, 0x2 ;  /* 0x000000020000781a */ /* 0x000fc80000000000 */
[C---:B------:R-:W-:Y:S02]  /*0540*/  LOP3.LUT R147, R0.reuse, 0x4, RZ, 0xfc, !PT ;  /* 0x0000000400937812 */ /* 0x040fe400078efcff */
[C---:B------:R-:W-:Y:S02]  /*0550*/  LOP3.LUT R148, R0.reuse, 0x8, RZ, 0xfc, !PT ;  /* 0x0000000800947812 */ /* 0x040fe400078efcff */
[----:B------:R-:W-:Y:S01]  /*0560*/  LOP3.LUT R149, R0, 0xc, RZ, 0xfc, !PT ;  /* 0x0000000c00957812 */ /* 0x000fe200078efcff */
[----:B0-----:R-:W-:Y:S06]  /*0570*/  BRA.U UP0, `(.L_x_0) ;  /* 0x0000000100487547 */ /* 0x001fec000b800000 */
[----:B------:R-:W-:Y:S01]  /*0580*/  IMAD.SHL.U32 R150, R162, 0x20, RZ ;  /* 0x00000020a2967824 */ /* 0x000fe200078e00ff */
[----:B------:R-:W-:Y:S02]  /*0590*/  CS2R R4, SRZ ;  /* 0x0000000000047805 */ /* 0x000fe4000001ff00 */
[----:B------:R-:W-:Y:S02]  /*05a0*/  CS2R R6, SRZ ;  /* 0x0000000000067805 */ /* 0x000fe4000001ff00 */
[----:B------:R-:W-:Y:S02]  /*05b0*/  CS2R R52, SRZ ;  /* 0x0000000000347805 */ /* 0x000fe4000001ff00 */
[----:B------:R-:W-:Y:S02]  /*05c0*/  CS2R R54, SRZ ;  /* 0x0000000000367805 */ /* 0x000fe4000001ff00 */
[----:B------:R-:W-:Y:S02]  /*05d0*/  CS2R R48, SRZ ;  /* 0x0000000000307805 */ /* 0x000fe4000001ff00 */
[----:B------:R-:W-:-:S02]  /*05e0*/  CS2R R50, SRZ ;  /* 0x0000000000327805 */ /* 0x000fc4000001ff00 */
        /* <DEDUP_REMOVED lines=9> */
[----:B------:R-:W-:Y:S01]  /*0680*/  CS2R R70, SRZ ;  /* 0x0000000000467805 */ /* 0x000fe2000001ff00 */
[----:B------:R-:W-:Y:S06]  /*0690*/  BRA `(.L_x_1) ;  /* 0x0000003400887947 */ /* 0x000fec0003800000 */
.L_x_0:
[----:B------:R-:W-:Y:S01]  /*06a0*/  IABS R11, R18 ;  /* 0x00000012000b7213 */ /* 0x000fe20000000000 */
[----:B------:R-:W0:Y:S01]  /*06b0*/  LDC R156, c[0x0][0x3a8] ;  /* 0x0000ea00ff9c7b82 */ /* 0x000e220000000800 */
[----:B------:R-:W-:Y:S01]  /*06c0*/  IABS R3, R19 ;  /* 0x0000001300037213 */ /* 0x000fe20000000000 */
[----:B------:R-:W1:Y:S01]  /*06d0*/  LDCU UR10, c[0x0][0x3b0] ;  /* 0x00007600ff0a77ac */ /* 0x000e620008000800 */
[----:B------:R-:W2:Y:S01]  /*06e0*/  I2F.RP R8, R11 ;  /* 0x0000000b00087306 */ /* 0x000ea20000209400 */
[----:B------:R-:W-:Y:S01]  /*06f0*/  ISETP.GE.AND P6, PT, R146, RZ, PT ;  /* 0x000000ff9200720c */ /* 0x000fe20003fc6270 */
[C---:B------:R-:W-:Y:S01]  /*0700*/  IMAD.SHL.U32 R150, R162.reuse, 0x20, RZ ;  /* 0x00000020a2967824 */ /* 0x040fe200078e00ff */
[----:B------:R-:W3:Y:S01]  /*0710*/  LDCU.128 UR12, c[0x0][0x380] ;  /* 0x00007000ff0c77ac */ /* 0x000ee20008000c00 */
[----:B------:R-:W-:Y:S01]  /*0720*/  IMAD.SHL.U32 R153, R162, 0x2, RZ ;  /* 0x00000002a2997824 */ /* 0x000fe200078e00ff */
[----:B------:R-:W4:Y:S01]  /*0730*/  LDC R171, c[0x0][0x3ac] ;  /* 0x0000eb00ffab7b82 */ /* 0x000f220000000800 */
[----:B------:R-:W-:-:S02]  /*0740*/  USHF.R.S32.HI UR6, URZ, 0x1f, UR4 ;  /* 0x0000001fff067899 */ /* 0x000fc40008011404 */
[----:B------:R-:W5:Y:S02]  /*0750*/  I2F.RP R2, R3 ;  /* 0x0000000300027306 */ /* 0x000f640000209400 */
[----:B------:R-:W-:-:S04]  /*0760*/  ULEA.HI UR6, UR6, UR4, URZ, 0x4 ;  /* 0x0000000406067291 */ /* 0x000fc8000f8f20ff */
[----:B------:R-:W-:Y:S02]  /*0770*/  USHF.R.S32.HI UR6, URZ, 0x4, UR6 ;  /* 0x00000004ff067899 */ /* 0x000fe40008011406 */
[----:B--2---:R-:W2:Y:S01]  /*0780*/  MUFU.RCP R8, R8 ;  /* 0x0000000800087308 */ /* 0x004ea20000001000 */
[-C--:B0-----:R-:W-:Y:S02]  /*0790*/  IMAD R163, R149, R156.reuse, RZ ;  /* 0x0000009c95a37224 */ /* 0x081fe400078e02ff */
[----:B------:R-:W-:-:S05]  /*07a0*/  IMAD R165, R148, R156, RZ ;  /* 0x0000009c94a57224 */ /* 0x000fca00078e02ff */
[----:B-----5:R-:W0:Y:S01]  /*07b0*/  MUFU.RCP R2, R2 ;  /* 0x0000000200027308 */ /* 0x020e220000001000 */
[-C--:B------:R-:W-:Y:S02]  /*07c0*/  IMAD R167, R147, R156.reuse, RZ ;  /* 0x0000009c93a77224 */ /* 0x080fe400078e02ff */
[----:B------:R-:W-:Y:S02]  /*07d0*/  IMAD R169, R0, R156, RZ ;  /* 0x0000009c00a97224 */ /* 0x000fe400078e02ff */
[----:B------:R-:W-:Y:S02]  /*07e0*/  IMAD.SHL.U32 R156, R156, 0x10, RZ ;  /* 0x000000109c9c7824 */ /* 0x000fe400078e00ff */
[----:B--2---:R-:W-:Y:S01]  /*07f0*/  VIADD R6, R8, 0xffffffe ;  /* 0x0ffffffe08067836 */ /* 0x004fe20000000000 */
[----:B------:R-:W-:-:S03]  /*0800*/  IABS R8, R146 ;  /* 0x0000009200087213 */ /* 0x000fc60000000000 */
[----:B------:R2:W5:Y:S01]  /*0810*/  F2I.FTZ.U32.TRUNC.NTZ R7, R6 ;  /* 0x0000000600077305 */ /* 0x000562000021f000 */
[----:B0-----:R-:W-:Y:S01]  /*0820*/  VIADD R4, R2, 0xffffffe ;  /* 0x0ffffffe02047836 */ /* 0x001fe20000000000 */
[----:B------:R-:W-:-:S06]  /*0830*/  SHF.R.U32.HI R2, RZ, 0x4, R162 ;  /* 0x00000004ff027819 */ /* 0x000fcc00000116a2 */
[----:B------:R-:W0:Y:S01]  /*0840*/  F2I.FTZ.U32.TRUNC.NTZ R5, R4 ;  /* 0x0000000400057305 */ /* 0x000e22000021f000 */
[----:B--2---:R-:W-:Y:S01]  /*0850*/  IMAD.MOV.U32 R6, RZ, RZ, RZ ;  /* 0x000000ffff067224 */ /* 0x004fe200078e00ff */
[----:B------:R-:W-:-:S04]  /*0860*/  SGXT.U32 R2, R2, 0x3 ;  /* 0x000000030202781a */ /* 0x000fc80000000000 */
[----:B------:R-:W-:Y:S01]  /*0870*/  LOP3.LUT R15, R151, R2, RZ, 0xfc, !PT ;  /* 0x00000002970f7212 */ /* 0x000fe200078efcff */
[----:B-----5:R-:W-:-:S03]  /*0880*/  IMAD.MOV R10, RZ, RZ, -R7 ;  /* 0x000000ffff0a7224 */ /* 0x020fc600078e0a07 */
[C---:B------:R-:W-:Y:S01]  /*0890*/  LOP3.LUT R13, R15.reuse, 0xe8, RZ, 0xfc, !PT ;  /* 0x000000e80f0d7812 */ /* 0x040fe200078efcff */
[----:B------:R-:W-:Y:S01]  /*08a0*/  IMAD R9, R10, R11, RZ ;  /* 0x0000000b0a097224 */ /* 0x000fe200078e02ff */
[----:B------:R-:W-:Y:S02]  /*08b0*/  LOP3.LUT R17, R15, 0xe0, RZ, 0xfc, !PT ;  /* 0x000000e00f117812 */ /* 0x000fe400078efcff */
[----:B------:R-:W-:Y:S01]  /*08c0*/  IABS R10, R13 ;  /* 0x0000000d000a7213 */ /* 0x000fe20000000000 */
[----:B------:R-:W-:Y:S01]  /*08d0*/  IMAD.HI.U32 R7, R7, R9, R6 ;  /* 0x0000000907077227 */ /* 0x000fe200078e0006 */
[----:B------:R-:W-:Y:S02]  /*08e0*/  LOP3.LUT R9, R15, 0xf0, RZ, 0xfc, !PT ;  /* 0x000000f00f097812 */ /* 0x000fe400078efcff */
[----:B------:R-:W-:Y:S01]  /*08f0*/  IABS R12, R17 ;  /* 0x00000011000c7213 */ /* 0x000fe20000000000 */
[----:B0-----:R-:W-:Y:S01]  /*0900*/  IMAD.MOV R4, RZ, RZ, -R5 ;  /* 0x000000ffff047224 */ /* 0x001fe200078e0a05 */
[----:B------:R-:W-:Y:S01]  /*0910*/  IABS R6, R9 ;  /* 0x0000000900067213 */ /* 0x000fe20000000000 */
[----:B------:R-:W-:Y:S01]  /*0920*/  IMAD.HI.U32 R7, R7, R8, RZ ;  /* 0x0000000807077227 */ /* 0x000fe200078e00ff */
[----:B------:R-:W-:-:S02]  /*0930*/  ISETP.GE.AND P1, PT, R9, RZ, PT ;  /* 0x000000ff0900720c */ /* 0x000fc40003f26270 */
[----:B------:R-:W-:Y:S01]  /*0940*/  ISETP.GE.AND P4, PT, R13, RZ, PT ;  /* 0x000000ff0d00720c */ /* 0x000fe20003f86270 */
[----:B------:R-:W-:Y:S01]  /*0950*/  IMAD.MOV R2, RZ, RZ, -R7 ;  /* 0x000000ffff027224 */ /* 0x000fe200078e0a07 */
[C---:B------:R-:W-:Y:S01]  /*0960*/  LOP3.LUT R13, R15.reuse, 0xd8, RZ, 0xfc, !PT ;  /* 0x000000d80f0d7812 */ /* 0x040fe200078efcff */
[----:B------:R-:W-:Y:S01]  /*0970*/  IMAD R7, R4, R3, RZ ;  /* 0x0000000304077224 */ /* 0x000fe200078e02ff */
[----:B------:R-:W-:Y:S01]  /*0980*/  LOP3.LUT R20, R15, 0xd0, RZ, 0xfc, !PT ;  /* 0x000000d00f147812 */ /* 0x000fe200078efcff */
[C---:B------:R-:W-:Y:S01]  /*0990*/  IMAD R8, R11.reuse, R2, R8 ;  /* 0x000000020b087224 */ /* 0x040fe200078e0208 */
[----:B------:R-:W-:Y:S01]  /*09a0*/  IABS R14, R13 ;  /* 0x0000000d000e7213 */ /* 0x000fe20000000000 */
[----:B------:R-:W-:Y:S01]  /*09b0*/  IMAD.MOV.U32 R4, RZ, RZ, RZ ;  /* 0x000000ffff047224 */ /* 0x000fe200078e00ff */
[----:B------:R-:W-:Y:S02]  /*09c0*/  IABS R16, R20 ;  /* 0x0000001400107213 */ /* 0x000fe40000000000 */
[----:B------:R-:W-:Y:S01]  /*09d0*/  ISETP.GT.U32.AND P0, PT, R11, R8, PT ;  /* 0x000000080b00720c */ /* 0x000fe20003f04070 */
[----:B------:R-:W-:Y:S01]  /*09e0*/  IMAD.HI.U32 R5, R5, R7, R4 ;  /* 0x0000000705057227 */ /* 0x000fe200078e0004 */
[----:B------:R-:W-:-:S02]  /*09f0*/  LOP3.LUT R21, R15, 0x68, RZ, 0xfc, !PT ;  /* 0x000000680f157812 */ /* 0x000fc400078efcff */
[----:B------:R-:W-:Y:S02]  /*0a00*/  LOP3.LUT R23, R15, 0x60, RZ, 0xfc, !PT ;  /* 0x000000600f177812 */ /* 0x000fe400078efcff */
[----:B------:R-:W-:Y:S01]  /*0a10*/  IABS R38, R21 ;  /* 0x0000001500267213 */ /* 0x000fe20000000000 */
[----:B------:R-:W-:Y:S01]  /*0a20*/  IMAD.HI.U32 R2, R5, R6, RZ ;  /* 0x0000000605027227 */ /* 0x000fe200078e00ff */
[----:B------:R-:W-:Y:S02]  /*0a30*/  IABS R44, R23 ;  /* 0x00000017002c7213 */ /* 0x000fe40000000000 */
[----:B------:R-:W-:Y:S01]  /*0a40*/  LOP3.LUT R25, R15, 0x58, RZ, 0xfc, !PT ;  /* 0x000000580f197812 */ /* 0x000fe200078efcff */
[----:B------:R-:W-:Y:S01]  /*0a50*/  IMAD.HI.U32 R4, R5, R10, RZ ;  /* 0x0000000a05047227 */ /* 0x000fe200078e00ff */
[----:B------:R-:W-:Y:S02]  /*0a60*/  LOP3.LUT R27, R15, 0x10, RZ, 0xfc, !PT ;  /* 0x000000100f1b7812 */ /* 0x000fe400078efcff */
[----:B------:R-:W-:Y:S01]  /*0a70*/  IABS R40, R25 ;  /* 0x0000001900287213 */ /* 0x000fe20000000000 */
[----:B------:R-:W-:Y:S01]  /*0a80*/  IMAD.MOV R7, RZ, RZ, -R2 ;  /* 0x000000ffff077224 */ /* 0x000fe200078e0a02 */
[----:B------:R-:W-:Y:S01]  /*0a90*/  IABS R64, R27 ;  /* 0x0000001b00407213 */ /* 0x000fe20000000000 */
[----:B------:R-:W-:Y:S01]  /*0aa0*/  @!P0 IMAD.IADD R8, R8, 0x1, -R11 ;  /* 0x0000000108088824 */ /* 0x000fe200078e0a0b */
[----:B------:R-:W-:Y:S01]  /*0ab0*/  IABS R68, R15 ;  /* 0x0000000f00447213 */ /* 0x000fe20000000000 */
[----:B------:R-:W-:-:S02]  /*0ac0*/  IMAD.MOV R9, RZ, RZ, -R4 ;  /* 0x000000ffff097224 */ /* 0x000fc400078e0a04 */
[----:B------:R-:W-:Y:S01]  /*0ad0*/  IMAD R4, R3, R7, R6 ;  /* 0x0000000703047224 */ /* 0x000fe200078e0206 */
[----:B------:R-:W-:Y:S01]  /*0ae0*/  ISETP.GT.U32.AND P3, PT, R11, R8, PT ;  /* 0x000000080b00720c */ /* 0x000fe20003f64070 */
[----:B------:R-:W-:Y:S02]  /*0af0*/  IMAD R6, R3, R9, R10 ;  /* 0x0000000903067224 */ /* 0x000fe400078e020a */
[----:B------:R-:W-:Y:S01]  /*0b00*/  IMAD.HI.U32 R2, R5, R12, RZ ;  /* 0x0000000c05027227 */ /* 0x000fe200078e00ff */
[C---:B------:R-:W-:Y:S02]  /*0b10*/  ISETP.GT.U32.AND P0, PT, R3.reuse, R4, PT ;  /* 0x000000040300720c */ /* 0x040fe40003f04070 */
[----:B------:R-:W-:Y:S01]  /*0b20*/  ISETP.GT.U32.AND P2, PT, R3, R6, PT ;  /* 0x000000060300720c */ /* 0x000fe20003f44070 */
[----:B------:R-:W-:Y:S02]  /*0b30*/  IMAD.MOV R2, RZ, RZ, -R2 ;  /* 0x000000ffff027224 */ /* 0x000fe400078e0a02 */
[----:B------:R-:W-:-:S04]  /*0b40*/  IMAD.HI.U32 R7, R5, R16, RZ ;  /* 0x0000001005077227 */ /* 0x000fc800078e00ff */
[----:B------:R-:W-:Y:S02]  /*0b50*/  IMAD R12, R3, R2, R12 ;  /* 0x00000002030c7224 */ /* 0x000fe400078e020c */
[----:B------:R-:W-:-:S03]  /*0b60*/  IMAD.HI.U32 R2, R5, R14, RZ ;  /* 0x0000000e05027227 */ /* 0x000fc600078e00ff */
[----:B------:R-:W-:Y:S01]  /*0b70*/  ISETP.GT.U32.AND P5, PT, R3, R12, PT ;  /* 0x0000000c0300720c */ /* 0x000fe20003fa4070 */
[----:B------:R-:W-:Y:S01]  /*0b80*/  @!P3 IMAD.IADD R8, R8, 0x1, -R11 ;  /* 0x000000010808b824 */ /* 0x000fe200078e0a0b */
[----:B------:R-:W-:Y:S01]  /*0b90*/  LOP3.LUT R11, R15, 0xc0, RZ, 0xfc, !PT ;  /* 0x000000c00f0b7812 */ /* 0x000fe200078efcff */
[----:B------:R-:W-:Y:S01]  /*0ba0*/  IMAD.MOV R9, RZ, RZ, -R2 ;  /* 0x000000ffff097224 */ /* 0x000fe200078e0a02 */
[----:B------:R-:W-:Y:S01]  /*0bb0*/  ISETP.GE.AND P3, PT, R17, RZ, PT ;  /* 0x000000ff1100720c */ /* 0x000fe20003f66270 */
[--C-:B------:R-:W-:Y:S01]  /*0bc0*/  @!P0 IMAD.IADD R4, R4, 0x1, -R3.reuse ;  /* 0x0000000104048824 */ /* 0x100fe200078e0a03 */
[----:B------:R-:W-:Y:S01]  /*0bd0*/  ISETP.NE.AND P0, PT, R18, RZ, PT ;  /* 0x000000ff1200720c */ /* 0x000fe20003f05270 */
[----:B------:R-:W-:Y:S01]  /*0be0*/  @!P2 IMAD.IADD R6, R6, 0x1, -R3 ;  /* 0x000000010606a824 */ /* 0x000fe200078e0a03 */
[----:B------:R-:W-:Y:S01]  /*0bf0*/  LOP3.LUT R17, R15, 0x98, RZ, 0xfc, !PT ;  /* 0x000000980f117812 */ /* 0x000fe200078efcff */
[----:B------:R-:W-:Y:S01]  /*0c00*/  IMAD.MOV.U32 R2, RZ, RZ, R8 ;  /* 0x000000ffff027224 */ /* 0x000fe200078e0008 */
[----:B------:R-:W-:Y:S01]  /*0c10*/  ISETP.GT.U32.AND P2, PT, R3, R4, PT ;  /* 0x000000040300720c */ /* 0x000fe20003f44070 */
[----:B------:R-:W-:Y:S01]  /*0c20*/  IMAD.MOV R7, RZ, RZ, -R7 ;  /* 0x000000ffff077224 */ /* 0x000fe200078e0a07 */
[----:B------:R-:W-:Y:S01]  /*0c30*/  LOP3.LUT R8, R15, 0xc8, RZ, 0xfc, !PT ;  /* 0x000000c80f087812 */ /* 0x000fe200078efcff */
[----:B------:R-:W-:Y:S01]  /*0c40*/  @!P6 IMAD.MOV R2, RZ, RZ, -R2 ;  /* 0x000000ffff02e224 */ /* 0x000fe200078e0a02 */
[C---:B------:R-:W-:Y:S01]  /*0c50*/  ISETP.GT.U32.AND P6, PT, R3.reuse, R6, PT ;  /* 0x000000060300720c */ /* 0x040fe20003fc4070 */
[C---:B------:R-:W-:Y:S01]  /*0c60*/  IMAD R14, R3.reuse, R9, R14 ;  /* 0x00000009030e7224 */ /* 0x040fe200078e020e */
[----:B------:R-:W-:Y:S01]  /*0c70*/  IABS R10, R8 ;  /* 0x00000008000a7213 */ /* 0x000fe20000000000 */
[----:B------:R-:W-:Y:S01]  /*0c80*/  IMAD R16, R3, R7, R16 ;  /* 0x0000000703107224 */ /* 0x000fe200078e0210 */
[----:B------:R-:W-:Y:S01]  /*0c90*/  IABS R30, R17 ;  /* 0x00000011001e7213 */ /* 0x000fe20000000000 */
[----:B------:R-:W-:Y:S01]  /*0ca0*/  @!P5 IMAD.IADD R12, R12, 0x1, -R3 ;  /* 0x000000010c0cd824 */ /* 0x000fe200078e0a03 */
[----:B------:R-:W-:Y:S01]  /*0cb0*/  @!P0 LOP3.LUT R2, RZ, R18, RZ, 0x33, !PT ;  /* 0x00000012ff028212 */ /* 0x000fe200078e33ff */
[----:B------:R-:W-:Y:S01]  /*0cc0*/  IMAD.HI.U32 R7, R5, R10, RZ ;  /* 0x0000000a05077227 */ /* 0x000fe200078e00ff */
[----:B------:R-:W-:-:S02]  /*0cd0*/  ISETP.GT.U32.AND P0, PT, R3, R14, PT ;  /* 0x0000000e0300720c */ /* 0x000fc40003f04070 */
[----:B------:R-:W-:Y:S01]  /*0ce0*/  IABS R18, R11 ;  /* 0x0000000b00127213 */ /* 0x000fe20000000000 */
[--C-:B------:R-:W-:Y:S01]  /*0cf0*/  @!P2 IMAD.IADD R4, R4, 0x1, -R3.reuse ;  /* 0x000000010404a824 */ /* 0x100fe200078e0a03 */
[----:B------:R-:W-:Y:S01]  /*0d00*/  ISETP.GE.AND P2, PT, R13, RZ, PT ;  /* 0x000000ff0d00720c */ /* 0x000fe20003f46270 */
[----:B------:R-:W-:Y:S01]  /*0d10*/  @!P6 IMAD.IADD R6, R6, 0x1, -R3 ;  /* 0x000000010606e824 */ /* 0x000fe200078e0a03 */
[----:B------:R-:W-:Y:S01]  /*0d20*/  ISETP.GT.U32.AND P6, PT, R3, R16, PT ;  /* 0x000000100300720c */ /* 0x000fe20003fc4070 */
[----:B------:R-:W-:Y:S01]  /*0d30*/  IMAD.HI.U32 R9, R5, R18, RZ ;  /* 0x0000001205097227 */ /* 0x000fe200078e00ff */
[----:B------:R-:W-:Y:S02]  /*0d40*/  LOP3.LUT R13, R15, 0xb0, RZ, 0xfc, !PT ;  /* 0x000000b00f0d7812 */ /* 0x000fe400078efcff */
[----:B------:R-:W-:Y:S01]  /*0d50*/  ISETP.GT.U32.AND P5, PT, R3, R12, PT ;  /* 0x0000000c0300720c */ /* 0x000fe20003fa4070 */
[----:B------:R-:W-:Y:S01]  /*0d60*/  IMAD.MOV R7, RZ, RZ, -R7 ;  /* 0x000000ffff077224 */ /* 0x000fe200078e0a07 */
[----:B------:R-:W-:Y:S01]  /*0d70*/  IABS R22, R13 ;  /* 0x0000000d00167213 */ /* 0x000fe20000000000 */
[----:B------:R-:W-:Y:S01]  /*0d80*/  @!P0 IMAD.IADD R14, R14, 0x1, -R3 ;  /* 0x000000010e0e8824 */ /* 0x000fe200078e0a03 */
[----:B------:R-:W-:Y:S01]  /*0d90*/  ISETP.GE.AND P0, PT, R8, RZ, PT ;  /* 0x000000ff0800720c */ /* 0x000fe20003f06270 */
[----:B------:R-:W-:-:S02]  /*0da0*/  IMAD.MOV R9, RZ, RZ, -R9 ;  /* 0x000000ffff097224 */ /* 0x000fc400078e0a09 */
[----:B------:R-:W-:Y:S02]  /*0db0*/  IMAD.MOV.U32 R8, RZ, RZ, R4 ;  /* 0x000000ffff087224 */ /* 0x000fe400078e0004 */
[----:B------:R-:W-:Y:S01]  /*0dc0*/  @!P6 IMAD.IADD R16, R16, 0x1, -R3 ;  /* 0x000000011010e824 */ /* 0x000fe200078e0a03 */
[C---:B------:R-:W-:Y:S01]  /*0dd0*/  ISETP.GT.U32.AND P6, PT, R3.reuse, R14, PT ;  /* 0x0000000e0300720c */ /* 0x040fe20003fc4070 */
[C---:B------:R-:W-:Y:S02]  /*0de0*/  IMAD R4, R3.reuse, R7, R10 ;  /* 0x0000000703047224 */ /* 0x040fe400078e020a */
[----:B------:R-:W-:Y:S02]  /*0df0*/  IMAD.MOV.U32 R10, RZ, RZ, R6 ;  /* 0x000000ffff0a7224 */ /* 0x000fe400078e0006 */
[----:B------:R-:W-:Y:S02]  /*0e00*/  IMAD R6, R3, R9, R18 ;  /* 0x0000000903067224 */ /* 0x000fe400078e0212 */
[----:B------:R-:W-:-:S04]  /*0e10*/  IMAD.HI.U32 R7, R5, R22, RZ ;  /* 0x0000001605077227 */ /* 0x000fc800078e00ff */
[----:B------:R-:W-:Y:S01]  /*0e20*/  @!P1 IMAD.MOV R8, RZ, RZ, -R8 ;  /* 0x000000ffff089224 */ /* 0x000fe200078e0a08 */
[C---:B------:R-:W-:Y:S01]  /*0e30*/  ISETP.GT.U32.AND P1, PT, R3.reuse, R16, PT ;  /* 0x000000100300720c */ /* 0x040fe20003f24070 */
[----:B------:R-:W-:Y:S01]  /*0e40*/  @!P6 IMAD.IADD R14, R14, 0x1, -R3 ;  /* 0x000000010e0ee824 */ /* 0x000fe200078e0a03 */
[C---:B------:R-:W-:Y:S01]  /*0e50*/  ISETP.GT.U32.AND P6, PT, R3.reuse, R6, PT ;  /* 0x000000060300720c */ /* 0x040fe20003fc4070 */
[----:B------:R-:W-:Y:S01]  /*0e60*/  @!P4 IMAD.MOV R10, RZ, RZ, -R10 ;  /* 0x000000ffff0ac224 */ /* 0x000fe200078e0a0a */
[C---:B------:R-:W-:Y:S01]  /*0e70*/  ISETP.GT.U32.AND P4, PT, R3.reuse, R4, PT ;  /* 0x000000040300720c */ /* 0x040fe20003f84070 */
[----:B------:R-:W-:Y:S02]  /*0e80*/  IMAD.MOV R7, RZ, RZ, -R7 ;  /* 0x000000ffff077224 */ /* 0x000fe400078e0a07 */
[--C-:B------:R-:W-:Y:S01]  /*0e90*/  @!P5 IMAD.IADD R12, R12, 0x1, -R3.reuse ;  /* 0x000000010c0cd824 */ /* 0x100fe200078e0a03 */
[----:B------:R-:W-:Y:S01]  /*0ea0*/  ISETP.GE.AND P5, PT, R20, RZ, PT ;  /* 0x000000ff1400720c */ /* 0x000fe20003fa6270 */
[----:B------:R-:W-:Y:S01]  /*0eb0*/  IMAD R22, R3, R7, R22 ;  /* 0x0000000703167224 */ /* 0x000fe200078e0216 */
[----:B------:R-:W-:Y:S01]  /*0ec0*/  LOP3.LUT R7, R15, 0xa8, RZ, 0xfc, !PT ;  /* 0x000000a80f077812 */ /* 0x000fe200078efcff */
[----:B------:R-:W-:Y:S01]  /*0ed0*/  @!P3 IMAD.MOV R12, RZ, RZ, -R12 ;  /* 0x000000ffff0cb224 */ /* 0x000fe200078e0a0c */
[----:B------:R-:W-:Y:S01]  /*0ee0*/  ISETP.GE.AND P3, PT, R11, RZ, PT ;  /* 0x000000ff0b00720c */ /* 0x000fe20003f66270 */
[--C-:B------:R-:W-:Y:S01]  /*0ef0*/  @!P1 IMAD.IADD R16, R16, 0x1, -R3.reuse ;  /* 0x0000000110109824 */ /* 0x100fe200078e0a03 */
[----:B------:R-:W-:Y:S01]  /*0f00*/  IABS R26, R7 ;  /* 0x00000007001a7213 */ /* 0x000fe20000000000 */
[--C-:B------:R-:W-:Y:S01]  /*0f10*/  @!P6 IMAD.IADD R6, R6, 0x1, -R3.reuse ;  /* 0x000000010606e824 */ /* 0x100fe200078e0a03 */
[----:B------:R-:W-:Y:S01]  /*0f20*/  ISETP.GE.AND P1, PT, R13, RZ, PT ;  /* 0x000000ff0d00720c */ /* 0x000fe20003f26270 */
[----:B------:R-:W-:Y:S01]  /*0f30*/  @!P4 IMAD.IADD R4, R4, 0x1, -R3 ;  /* 0x000000010404c824 */ /* 0x000fe200078e0a03 */
[----:B------:R-:W-:Y:S01]  /*0f40*/  ISETP.GE.AND P4, PT, R7, RZ, PT ;  /* 0x000000ff0700720c */ /* 0x000fe20003f86270 */
[----:B------:R-:W-:Y:S01]  /*0f50*/  IMAD.HI.U32 R7, R5, R26, RZ ;  /* 0x0000001a05077227 */ /* 0x000fe200078e00ff */
[----:B------:R-:W-:-:S02]  /*0f60*/  ISETP.GT.U32.AND P6, PT, R3, R6, PT ;  /* 0x000000060300720c */ /* 0x000fc40003fc4070 */
[----:B------:R-:W-:Y:S01]  /*0f70*/  LOP3.LUT R13, R15, 0xa0, RZ, 0xfc, !PT ;  /* 0x000000a00f0d7812 */ /* 0x000fe200078efcff */
[----:B------:R-:W-:Y:S01]  /*0f80*/  @!P5 IMAD.MOV R16, RZ, RZ, -R16 ;  /* 0x000000ffff10d224 */ /* 0x000fe200078e0a10 */
[C---:B------:R-:W-:Y:S01]  /*0f90*/  ISETP.GT.U32.AND P5, PT, R3.reuse, R22, PT ;  /* 0x000000160300720c */ /* 0x040fe20003fa4070 */
[----:B------:R-:W-:Y:S01]  /*0fa0*/  IMAD.MOV R7, RZ, RZ, -R7 ;  /* 0x000000ffff077224 */ /* 0x000fe200078e0a07 */
[----:B------:R-:W-:Y:S01]  /*0fb0*/  IABS R28, R13 ;  /* 0x0000000d001c7213 */ /* 0x000fe20000000000 */
[----:B------:R-:W-:Y:S01]  /*0fc0*/  @!P2 IMAD.MOV R14, RZ, RZ, -R14 ;  /* 0x000000ffff0ea224 */ /* 0x000fe200078e0a0e */
[C---:B------:R-:W-:Y:S01]  /*0fd0*/  ISETP.GT.U32.AND P2, PT, R3.reuse, R4, PT ;  /* 0x000000040300720c */ /* 0x040fe20003f44070 */
[----:B------:R-:W-:Y:S01]  /*0fe0*/  IMAD R26, R3, R7, R26 ;  /* 0x00000007031a7224 */ /* 0x000fe200078e021a */
[----:B------:R-:W-:Y:S01]  /*0ff0*/  LOP3.LUT R7, R15, 0x90, RZ, 0xfc, !PT ;  /* 0x000000900f077812 */ /* 0x000fe200078efcff */
[----:B------:R-:W-:-:S03]  /*1000*/  IMAD.HI.U32 R11, R5, R30, RZ ;  /* 0x0000001e050b7227 */ /* 0x000fc600078e00ff */
[----:B------:R-:W-:Y:S01]  /*1010*/  IABS R24, R7 ;  /* 0x0000000700187213 */ /* 0x000fe20000000000 */
[--C-:B------:R-:W-:Y:S01]  /*1020*/  @!P6 IMAD.IADD R6, R6, 0x1, -R3.reuse ;  /* 0x000000010606e824 */ /* 0x100fe200078e0a03 */
[----:B------:R-:W-:Y:S01]  /*1030*/  ISETP.GE.AND P6, PT, R17, RZ, PT ;  /* 0x000000ff1100720c */ /* 0x000fe20003fc6270 */
[----:B------:R-:W-:Y:S01]  /*1040*/  @!P5 IMAD.IADD R22, R22, 0x1, -R3 ;  /* 0x000000011616d824 */ /* 0x000fe200078e0a03 */
[----:B------:R-:W-:Y:S01]  /*1050*/  LOP3.LUT R17, R15, 0x70, RZ, 0xfc, !PT ;  /* 0x000000700f117812 */ /* 0x000fe200078efcff */
[----:B------:R-:W-:Y:S02]  /*1060*/  IMAD.MOV.U32 R20, RZ, RZ, R6 ;  /* 0x000000ffff147224 */ /* 0x000fe400078e0006 */
[----:B------:R-:W-:Y:S01]  /*1070*/  IMAD.MOV R11, RZ, RZ, -R11 ;  /* 0x000000ffff0b7224 */ /* 0x000fe200078e0a0b */
[C---:B------:R-:W-:Y:S01]  /*1080*/  ISETP.GT.U32.AND P5, PT, R3.reuse, R22, PT ;  /* 0x000000160300720c */ /* 0x040fe20003fa4070 */
[----:B------:R-:W-:Y:S01]  /*1090*/  @!P3 IMAD.MOV R20, RZ, RZ, -R20 ;  /* 0x000000ffff14b224 */ /* 0x000fe200078e0a14 */
[----:B------:R-:W-:Y:S01]  /*10a0*/  ISETP.GT.U32.AND P3, PT, R3, R26, PT ;  /* 0x0000001a0300720c */ /* 0x000fe20003f64070 */
[----:B------:R-:W-:-:S04]  /*10b0*/  IMAD.HI.U32 R9, R5, R28, RZ ;  /* 0x0000001c05097227 */ /* 0x000fc800078e00ff */
[----:B------:R-:W-:Y:S01]  /*10c0*/  IMAD R30, R3, R11, R30 ;  /* 0x0000000b031e7224 */ /* 0x000fe200078e021e */
[----:B------:R-:W-:Y:S01]  /*10d0*/  LOP3.LUT R11, R15, 0x88, RZ, 0xfc, !PT ;  /* 0x000000880f0b7812 */ /* 0x000fe200078efcff */
[----:B------:R-:W-:Y:S01]  /*10e0*/  @!P2 IMAD.IADD R4, R4, 0x1, -R3 ;  /* 0x000000010404a824 */ /* 0x000fe200078e0a03 */
[----:B------:R-:W-:Y:S01]  /*10f0*/  ISETP.GE.AND P2, PT, R13, RZ, PT ;  /* 0x000000ff0d00720c */ /* 0x000fe20003f46270 */
[----:B------:R-:W-:Y:S01]  /*1100*/  IMAD.MOV R9, RZ, RZ, -R9 ;  /* 0x000000ffff097224 */ /* 0x000fe200078e0a09 */
[----:B------:R-:W-:Y:S01]  /*1110*/  LOP3.LUT R13, R15, 0x80, RZ, 0xfc, !PT ;  /* 0x000000800f0d7812 */ /* 0x000fe200078efcff */
[----:B------:R-:W-:Y:S01]  /*1120*/  IMAD.MOV.U32 R18, RZ, RZ, R4 ;  /* 0x000000ffff127224 */ /* 0x000fe200078e0004 */
[----:B------:R-:W-:Y:S01]  /*1130*/  IABS R32, R11 ;  /* 0x0000000b00207213 */ /* 0x000fe20000000000 */
[----:B------:R-:W-:Y:S01]  /*1140*/  @!P3 IMAD.IADD R26, R26, 0x1, -R3 ;  /* 0x000000011a1ab824 */ /* 0x000fe200078e0a03 */
[C---:B------:R-:W-:Y:S01]  /*1150*/  ISETP.GT.U32.AND P3, PT, R3.reuse, R30, PT ;  /* 0x0000001e0300720c */ /* 0x040fe20003f64070 */
[----:B------:R-:W-:Y:S01]  /*1160*/  IMAD R28, R3, R9, R28 ;  /* 0x00000009031c7224 */ /* 0x000fe200078e021c */
[----:B------:R-:W-:Y:S01]  /*1170*/  IABS R36, R13 ;  /* 0x0000000d00247213 */ /* 0x000fe20000000000 */
[----:B------:R-:W-:Y:S01]  /*1180*/  IMAD.HI.U32 R6, R5, R32, RZ ;  /* 0x0000002005067227 */ /* 0x000fe200078e00ff */
[----:B------:R-:W-:-:S03]  /*1190*/  IABS R9, R17 ;  /* 0x0000001100097213 */ /* 0x000fc60000000000 */
[----:B------:R-:W-:Y:S01]  /*11a0*/  @!P5 IMAD.IADD R22, R22, 0x1, -R3 ;  /* 0x000000011616d824 */ /* 0x000fe200078e0a03 */
[----:B------:R-:W-:Y:S01]  /*11b0*/  ISETP.GT.U32.AND P5, PT, R3, R28, PT ;  /* 0x0000001c0300720c */ /* 0x000fe20003fa4070 */
[----:B------:R-:W-:Y:S01]  /*11c0*/  @!P0 IMAD.MOV R18, RZ, RZ, -R18 ;  /* 0x000000ffff128224 */ /* 0x000fe200078e0a12 */
[----:B------:R-:W-:Y:S01]  /*11d0*/  ISETP.GE.AND P0, PT, R7, RZ, PT ;  /* 0x000000ff0700720c */ /* 0x000fe20003f06270 */
[----:B------:R-:W-:-:S04]  /*11e0*/  IMAD.HI.U32 R7, R5, R36, RZ ;  /* 0x0000002405077227 */ /* 0x000fc800078e00ff */
[----:B------:R-:W-:Y:S02]  /*11f0*/  IMAD.MOV R6, RZ, RZ, -R6 ;  /* 0x000000ffff067224 */ /* 0x000fe400078e0a06 */
[----:B------:R-:W-:-:S04]  /*1200*/  IMAD.HI.U32 R4, R5, R24, RZ ;  /* 0x0000001805047227 */ /* 0x000fc800078e00ff */
[----:B------:R-:W-:Y:S02]  /*1210*/  @!P3 IMAD.IADD R30, R30, 0x1, -R3 ;  /* 0x000000011e1eb824 */ /* 0x000fe400078e0a03 */
[----:B------:R-:W-:Y:S02]  /*1220*/  IMAD.MOV R7, RZ, RZ, -R7 ;  /* 0x000000ffff077224 */ /* 0x000fe400078e0a07 */
[C---:B------:R-:W-:Y:S01]  /*1230*/  IMAD R6, R3.reuse, R6, R32 ;  /* 0x0000000603067224 */ /* 0x040fe200078e0220 */
[C---:B------:R-:W-:Y:S01]  /*1240*/  ISETP.GT.U32.AND P3, PT, R3.reuse, R30, PT ;  /* 0x0000001e0300720c */ /* 0x040fe20003f64070 */
[----:B------:R-:W-:Y:S02]  /*1250*/  IMAD.MOV.U32 R32, RZ, RZ, R9 ;  /* 0x000000ffff207224 */ /* 0x000fe400078e0009 */
[----:B------:R-:W-:Y:S02]  /*1260*/  IMAD.MOV R4, RZ, RZ, -R4 ;  /* 0x000000ffff047224 */ /* 0x000fe400078e0a04 */
[----:B------:R-:W-:-:S02]  /*1270*/  IMAD R36, R3, R7, R36 ;  /* 0x0000000703247224 */ /* 0x000fc400078e0224 */
[----:B------:R-:W-:-:S04]  /*1280*/  IMAD.HI.U32 R7, R5, R32, RZ ;  /* 0x0000002005077227 */ /* 0x000fc800078e00ff */
[----:B------:R-:W-:Y:S01]  /*1290*/  @!P5 IMAD.IADD R28, R28, 0x1, -R3 ;  /* 0x000000011c1cd824 */ /* 0x000fe200078e0a03 */
[C---:B------:R-:W-:Y:S01]  /*12a0*/  ISETP.GT.U32.AND P5, PT, R3.reuse, R26, PT ;  /* 0x0000001a0300720c */ /* 0x040fe20003fa4070 */
[C---:B------:R-:W-:Y:S02]  /*12b0*/  IMAD R4, R3.reuse, R4, R24 ;  /* 0x0000000403047224 */ /* 0x040fe400078e0218 */
[----:B------:R-:W-:Y:S02]  /*12c0*/  IMAD.MOV.U32 R24, RZ, RZ, R22 ;  /* 0x000000ffff187224 */ /* 0x000fe400078e0016 */
[----:B------:R-:W-:Y:S02]  /*12d0*/  IMAD.MOV R22, RZ, RZ, -R7 ;  /* 0x000000ffff167224 */ /* 0x000fe400078e0a07 */
[----:B------:R-:W-:Y:S01]  /*12e0*/  @!P1 IMAD.MOV R24, RZ, RZ, -R24 ;  /* 0x000000ffff189224 */ /* 0x000fe200078e0a18 */
[C---:B------:R-:W-:Y:S01]  /*12f0*/  ISETP.GT.U32.AND P1, PT, R3.reuse, R28, PT ;  /* 0x0000001c0300720c */ /* 0x040fe20003f24070 */
[----:B------:R-:W-:-:S02]  /*1300*/  IMAD R22, R3, R22, R32 ;  /* 0x0000001603167224 */ /* 0x000fc400078e0220 */
[--C-:B------:R-:W-:Y:S02]  /*1310*/  @!P3 IMAD.IADD R30, R30, 0x1, -R3.reuse ;  /* 0x000000011e1eb824 */ /* 0x100fe400078e0a03 */
[----:B------:R-:W-:Y:S01]  /*1320*/  @!P5 IMAD.IADD R26, R26, 0x1, -R3 ;  /* 0x000000011a1ad824 */ /* 0x000fe200078e0a03 */
[----:B------:R-:W-:Y:S01]  /*1330*/  ISETP.GT.U32.AND P3, PT, R3, R22, PT ;  /* 0x000000160300720c */ /* 0x000fe20003f64070 */
[----:B------:R-:W-:Y:S01]  /*1340*/  IMAD.HI.U32 R7, R5, R38, RZ ;  /* 0x0000002605077227 */ /* 0x000fe200078e00ff */
[----:B------:R-:W-:-:S03]  /*1350*/  ISETP.GT.U32.AND P5, PT, R3, R4, PT ;  /* 0x000000040300720c */ /* 0x000fc60003fa4070 */
[----:B------:R-:W-:Y:S01]  /*1360*/  @!P4 IMAD.MOV R26, RZ, RZ, -R26 ;  /* 0x000000ffff1ac224 */ /* 0x000fe200078e0a1a */
[C---:B------:R-:W-:Y:S01]  /*1370*/  ISETP.GT.U32.AND P4, PT, R3.reuse, R6, PT ;  /* 0x000000060300720c */ /* 0x040fe20003f84070 */
[----:B------:R-:W-:Y:S01]  /*1380*/  @!P1 IMAD.IADD R28, R28, 0x1, -R3 ;  /* 0x000000011c1c9824 */ /* 0x000fe200078e0a03 */
[----:B------:R-:W-:Y:S01]  /*1390*/  ISETP.GT.U32.AND P1, PT, R3, R36, PT ;  /* 0x000000240300720c */ /* 0x000fe20003f24070 */
[----:B------:R-:W-:Y:S02]  /*13a0*/  IMAD.MOV R7, RZ, RZ, -R7 ;  /* 0x000000ffff077224 */ /* 0x000fe400078e0a07 */
[----:B------:R-:W-:Y:S02]  /*13b0*/  @!P2 IMAD.MOV R28, RZ, RZ, -R28 ;  /* 0x000000ffff1ca224 */ /* 0x000fe400078e0a1c */
[--C-:B------:R-:W-:Y:S02]  /*13c0*/  @!P3 IMAD.IADD R22, R22, 0x1, -R3.reuse ;  /* 0x000000011616b824 */ /* 0x100fe400078e0a03 */
[----:B------:R-:W-:Y:S01]  /*13d0*/  @!P5 IMAD.IADD R4, R4, 0x1, -R3 ;  /* 0x000000010404d824 */ /* 0x000fe200078e0a03 */
[----:B------:R-:W-:Y:S01]  /*13e0*/  ISETP.GE.AND P5, PT, R11, RZ, PT ;  /* 0x000000ff0b00720c */ /* 0x000fe20003fa6270 */
[C---:B------:R-:W-:Y:S01]  /*13f0*/  IMAD R38, R3.reuse, R7, R38 ;  /* 0x0000000703267224 */ /* 0x040fe200078e0226 */
[----:B------:R-:W-:Y:S01]  /*1400*/  ISETP.GT.U32.AND P2, PT, R3, R22, PT ;  /* 0x000000160300720c */ /* 0x000fe20003f44070 */
[----:B------:R-:W-:Y:S01]  /*1410*/  IMAD.HI.U32 R7, R5, R44, RZ ;  /* 0x0000002c05077227 */ /* 0x000fe200078e00ff */
[----:B------:R-:W-:-:S03]  /*1420*/  LOP3.LUT R11, R15, 0x30, RZ, 0xfc, !PT ;  /* 0x000000300f0b7812 */ /* 0x000fc600078efcff */
[----:B------:R-:W-:Y:S01]  /*1430*/  @!P4 IMAD.IADD R6, R6, 0x1, -R3 ;  /* 0x000000010606c824 */ /* 0x000fe200078e0a03 */
[C---:B------:R-:W-:Y:S01]  /*1440*/  ISETP.GT.U32.AND P4, PT, R3.reuse, R4, PT ;  /* 0x000000040300720c */ /* 0x040fe20003f84070 */
[----:B------:R-:W-:Y:S01]  /*1450*/  IMAD.MOV R9, RZ, RZ, -R7 ;  /* 0x000000ffff097224 */ /* 0x000fe200078e0a07 */
[----:B------:R-:W-:Y:S01]  /*1460*/  IABS R54, R11 ;  /* 0x0000000b00367213 */ /* 0x000fe20000000000 */
[--C-:B------:R-:W-:Y:S01]  /*1470*/  @!P1 IMAD.IADD R36, R36, 0x1, -R3.reuse ;  /* 0x0000000124249824 */ /* 0x100fe200078e0a03 */
[C---:B------:R-:W-:Y:S01]  /*1480*/  ISETP.GT.U32.AND P1, PT, R3.reuse, R6, PT ;  /* 0x000000060300720c */ /* 0x040fe20003f24070 */
[----:B------:R-:W-:Y:S01]  /*1490*/  IMAD R44, R3, R9, R44 ;  /* 0x00000009032c7224 */ /* 0x000fe200078e022c */
[----:B------:R-:W-:Y:S01]  /*14a0*/  LOP3.LUT R9, R15, 0x40, RZ, 0xfc, !PT ;  /* 0x000000400f097812 */ /* 0x000fe200078efcff */
[----:B------:R-:W-:Y:S01]  /*14b0*/  @!P2 IMAD.IADD R22, R22, 0x1, -R3 ;  /* 0x000000011616a824 */ /* 0x000fe200078e0a03 */
[C---:B------:R-:W-:Y:S01]  /*14c0*/  ISETP.GT.U32.AND P3, PT, R3.reuse, R36, PT ;  /* 0x000000240300720c */ /* 0x040fe20003f64070 */
[----:B------:R-:W-:Y:S01]  /*14d0*/  @!P6 IMAD.MOV R30, RZ, RZ, -R30 ;  /* 0x000000ffff1ee224 */ /* 0x000fe200078e0a1e */
[----:B------:R-:W-:Y:S01]  /*14e0*/  ISETP.GT.U32.AND P2, PT, R3, R44, PT ;  /* 0x0000002c0300720c */ /* 0x000fe20003f44070 */
[----:B------:R-:W-:Y:S01]  /*14f0*/  IMAD.HI.U32 R7, R5, R40, RZ ;  /* 0x0000002805077227 */ /* 0x000fe200078e00ff */
[----:B------:R-:W-:-:S02]  /*1500*/  ISETP.GT.U32.AND P6, PT, R3, R38, PT ;  /* 0x000000260300720c */ /* 0x000fc40003fc4070 */
[----:B------:R-:W-:Y:S01]  /*1510*/  IABS R52, R9 ;  /* 0x0000000900347213 */ /* 0x000fe20000000000 */
[--C-:B------:R-:W-:Y:S01]  /*1520*/  @!P4 IMAD.IADD R4, R4, 0x1, -R3.reuse ;  /* 0x000000010404c824 */ /* 0x100fe200078e0a03 */
[----:B------:R-:W-:Y:S01]  /*1530*/  ISETP.GE.AND P4, PT, R13, RZ, PT ;  /* 0x000000ff0d00720c */ /* 0x000fe20003f86270 */
[----:B------:R-:W-:Y:S01]  /*1540*/  @!P1 IMAD.IADD R6, R6, 0x1, -R3 ;  /* 0x0000000106069824 */ /* 0x000fe200078e0a03 */
[----:B------:R-:W-:Y:S01]  /*1550*/  ISETP.GE.AND P1, PT, R17, RZ, PT ;  /* 0x000000ff1100720c */ /* 0x000fe20003f26270 */
[----:B------:R-:W-:Y:S01]  /*1560*/  IMAD.MOV R7, RZ, RZ, -R7 ;  /* 0x000000ffff077224 */ /* 0x000fe200078e0a07 */
[----:B------:R-:W-:Y:S01]  /*1570*/  LEA.HI R13, R162, R151, RZ, 0x1c ;  /* 0x00000097a20d7211 */ /* 0x000fe200078fe0ff */
[--C-:B------:R-:W-:Y:S01]  /*1580*/  @!P3 IMAD.IADD R36, R36, 0x1, -R3.reuse ;  /* 0x000000012424b824 */ /* 0x100fe200078e0a03 */
[----:B------:R-:W-:Y:S01]  /*1590*/  ISETP.GE.AND P3, PT, R21, RZ, PT ;  /* 0x000000ff1500720c */ /* 0x000fe20003f66270 */
[----:B------:R-:W-:Y:S01]  /*15a0*/  @!P2 IMAD.IADD R44, R44, 0x1, -R3 ;  /* 0x000000012c2ca824 */ /* 0x000fe200078e0a03 */
[----:B------:R-:W-:Y:S01]  /*15b0*/  LOP3.LUT R21, R15, 0x28, RZ, 0xfc, !PT ;  /* 0x000000280f157812 */ /* 0x000fe200078efcff */
[----:B------:R-:W-:-:S02]  /*15c0*/  IMAD.MOV.U32 R34, RZ, RZ, R6 ;  /* 0x000000ffff227224 */ /* 0x000fc400078e0006 */
[--C-:B------:R-:W-:Y:S01]  /*15d0*/  @!P6 IMAD.IADD R38, R38, 0x1, -R3.reuse ;  /* 0x000000012626e824 */ /* 0x100fe200078e0a03 */
[----:B------:R-:W-:Y:S01]  /*15e0*/  IABS R58, R21 ;  /* 0x00000015003a7213 */ /* 0x000fe20000000000 */
[----:B------:R-:W-:Y:S01]  /*15f0*/  @!P4 IMAD.MOV R36, RZ, RZ, -R36 ;  /* 0x000000ffff24c224 */ /* 0x000fe200078e0a24 */
[----:B------:R-:W-:Y:S01]  /*1600*/  ISETP.GT.U32.AND P4, PT, R3, R44, PT ;  /* 0x0000002c0300720c */ /* 0x000fe20003f84070 */
[----:B------:R-:W-:Y:S01]  /*1610*/  IMAD.MOV.U32 R32, RZ, RZ, R4 ;  /* 0x000000ffff207224 */ /* 0x000fe200078e0004 */
[----:B------:R-:W-:Y:S01]  /*1620*/  LOP3.LUT R4, R15, 0x50, RZ, 0xfc, !PT ;  /* 0x000000500f047812 */ /* 0x000fe200078efcff */
[----:B------:R-:W-:Y:S01]  /*1630*/  @!P5 IMAD.MOV R34, RZ, RZ, -R34 ;  /* 0x000000ffff22d224 */ /* 0x000fe200078e0a22 */
[C---:B------:R-:W-:Y:S01]  /*1640*/  ISETP.GT.U32.AND P5, PT, R3.reuse, R38, PT ;  /* 0x000000260300720c */ /* 0x040fe20003fa4070 */
[----:B------:R-:W-:Y:S01]  /*1650*/  IMAD R6, R3, R7, R40 ;  /* 0x0000000703067224 */ /* 0x000fe200078e0228 */
[----:B------:R-:W-:Y:S01]  /*1660*/  ISETP.GE.AND P2, PT, R4, RZ, PT ;  /* 0x000000ff0400720c */ /* 0x000fe20003f46270 */
[----:B------:R-:W-:Y:S01]  /*1670*/  IMAD.MOV.U32 R40, RZ, RZ, R22 ;  /* 0x000000ffff287224 */ /* 0x000fe200078e0016 */
[----:B------:R-:W-:Y:S01]  /*1680*/  IABS R4, R4 ;  /* 0x0000000400047213 */ /* 0x000fe20000000000 */
[----:B------:R-:W-:Y:S01]  /*1690*/  @!P0 IMAD.MOV R32, RZ, RZ, -R32 ;  /* 0x000000ffff208224 */ /* 0x000fe200078e0a20 */
[----:B------:R-:W-:Y:S01]  /*16a0*/  LOP3.LUT R7, R15, 0x48, RZ, 0xfc, !PT ;  /* 0x000000480f077812 */ /* 0x000fe200078efcff */
[----:B------:R-:W-:Y:S01]  /*16b0*/  @!P1 IMAD.MOV R40, RZ, RZ, -R40 ;  /* 0x000000ffff289224 */ /* 0x000fe200078e0a28 */
[----:B------:R-:W-:Y:S01]  /*16c0*/  ISETP.GE.AND P0, PT, R23, RZ, PT ;  /* 0x000000ff1700720c */ /* 0x000fe20003f06270 */
[--C-:B------:R-:W-:Y:S01]  /*16d0*/  @!P4 IMAD.IADD R44, R44, 0x1, -R3.reuse ;  /* 0x000000012c2cc824 */ /* 0x100fe200078e0a03 */
[----:B------:R-:W-:Y:S01]  /*16e0*/  ISETP.GT.U32.AND P4, PT, R3, R6, PT ;  /* 0x000000060300720c */ /* 0x000fe20003f84070 */
[----:B------:R-:W-:Y:S01]  /*16f0*/  IMAD.MOV.U32 R22, RZ, RZ, R4 ;  /* 0x000000ffff167224 */ /* 0x000fe200078e0004 */
[----:B------:R-:W-:Y:S01]  /*1700*/  ISETP.GE.AND P1, PT, R9, RZ, PT ;  /* 0x000000ff0900720c */ /* 0x000fe20003f26270 */
[----:B------:R-:W-:Y:S01]  /*1710*/  @!P5 IMAD.IADD R38, R38, 0x1, -R3 ;  /* 0x000000012626d824 */ /* 0x000fe200078e0a03 */
[----:B------:R-:W-:Y:S01]  /*1720*/  ISETP.GE.AND P5, PT, R7, RZ, PT ;  /* 0x000000ff0700720c */ /* 0x000fe20003fa6270 */
[----:B------:R-:W-:Y:S01]  /*1730*/  IMAD.HI.U32 R4, R5, R22, RZ ;  /* 0x0000001605047227 */ /* 0x000fe200078e00ff */
[----:B------:R-:W-:-:S02]  /*1740*/  IABS R7, R7 ;  /* 0x0000000700077213 */ /* 0x000fc40000000000 */
[----:B------:R-:W-:Y:S01]  /*1750*/  ISETP.GE.AND P6, PT, R25, RZ, PT ;  /* 0x000000ff1900720c */ /* 0x000fe20003fc6270 */
[----:B------:R-:W-:Y:S01]  /*1760*/  IMAD.MOV R4, RZ, RZ, -R4 ;  /* 0x000000ffff047224 */ /* 0x000fe200078e0a04 */
[C---:B------:R-:W-:Y:S01]  /*1770*/  LOP3.LUT R23, R15.reuse, 0x20, RZ, 0xfc, !PT ;  /* 0x000000200f177812 */ /* 0x040fe200078efcff */
[----:B------:R-:W-:Y:S01]  /*1780*/  IMAD.MOV.U32 R42, RZ, RZ, R38 ;  /* 0x000000ffff2a7224 */ /* 0x000fe200078e0026 */
[----:B------:R-:W-:Y:S01]  /*1790*/  LOP3.LUT R25, R15, 0x18, RZ, 0xfc, !PT ;  /* 0x000000180f197812 */ /* 0x000fe200078efcff */
[----:B------:R-:W-:Y:S01]  /*17a0*/  @!P4 IMAD.IADD R6, R6, 0x1, -R3 ;  /* 0x000000010606c824 */ /* 0x000fe200078e0a03 */
[----:B------:R-:W-:Y:S01]  /*17b0*/  IABS R60, R23 ;  /* 0x00000017003c7213 */ /* 0x000fe20000000000 */
[----:B------:R-:W-:Y:S01]  /*17c0*/  IMAD.MOV.U32 R38, RZ, RZ, R7 ;  /* 0x000000ffff267224 */ /* 0x000fe200078e0007 */
[----:B------:R-:W-:Y:S01]  /*17d0*/  IABS R62, R25 ;  /* 0x00000019003e7213 */ /* 0x000fe20000000000 */
[C---:B------:R-:W-:Y:S01]  /*17e0*/  IMAD R22, R3.reuse, R4, R22 ;  /* 0x0000000403167224 */ /* 0x040fe200078e0216 */
[----:B------:R-:W-:Y:S01]  /*17f0*/  ISETP.GT.U32.AND P4, PT, R3, R6, PT ;  /* 0x000000060300720c */ /* 0x000fe20003f84070 */
[----:B------:R-:W-:-:S04]  /*1800*/  IMAD.HI.U32 R4, R5, R38, RZ ;  /* 0x0000002605047227 */ /* 0x000fc800078e00ff */
[----:B------:R-:W-:Y:S01]  /*1810*/  @!P0 IMAD.MOV R44, RZ, RZ, -R44 ;  /* 0x000000ffff2c8224 */ /* 0x000fe200078e0a2c */
[----:B------:R-:W-:Y:S01]  /*1820*/  ISETP.GT.U32.AND P0, PT, R3, R22, PT ;  /* 0x000000160300720c */ /* 0x000fe20003f04070 */
[----:B------:R-:W-:Y:S02]  /*1830*/  IMAD.MOV R4, RZ, RZ, -R4 ;  /* 0x000000ffff047224 */ /* 0x000fe400078e0a04 */
[----:B------:R-:W-:-:S04]  /*1840*/  IMAD.HI.U32 R7, R5, R52, RZ ;  /* 0x0000003405077227 */ /* 0x000fc800078e00ff */
[C---:B------:R-:W-:Y:S02]  /*1850*/  IMAD R38, R3.reuse, R4, R38 ;  /* 0x0000000403267224 */ /* 0x040fe400078e0226 */
[----:B------:R-:W-:Y:S02]  /*1860*/  @!P4 IMAD.IADD R6, R6, 0x1, -R3 ;  /* 0x000000010606c824 */ /* 0x000fe400078e0a03 */
[----:B------:R-:W-:Y:S01]  /*1870*/  IMAD.MOV R7, RZ, RZ, -R7 ;  /* 0x000000ffff077224 */ /* 0x000fe200078e0a07 */
[----:B------:R-:W-:Y:S01]  /*1880*/  ISETP.GT.U32.AND P4, PT, R3, R38, PT ;  /* 0x000000260300720c */ /* 0x000fe20003f84070 */
[----:B------:R-:W-:Y:S02]  /*1890*/  @!P0 IMAD.IADD R22, R22, 0x1, -R3 ;  /* 0x0000000116168824 */ /* 0x000fe400078e0a03 */
[----:B------:R-:W-:-:S03]  /*18a0*/  IMAD.HI.U32 R9, R5, R54, RZ ;  /* 0x0000003605097227 */ /* 0x000fc600078e00ff */
[C---:B------:R-:W-:Y:S01]  /*18b0*/  ISETP.GT.U32.AND P0, PT, R3.reuse, R22, PT ;  /* 0x000000160300720c */ /* 0x040fe20003f04070 */
[----:B------:R-:W-:Y:S02]  /*18c0*/  IMAD R52, R3, R7, R52 ;  /* 0x0000000703347224 */ /* 0x000fe400078e0234 */
[----:B------:R-:W-:Y:S01]  /*18d0*/  @!P3 IMAD.MOV R42, RZ, RZ, -R42 ;  /* 0x000000ffff2ab224 */ /* 0x000fe200078e0a2a */
[----:B------:R-:W-:Y:S01]  /*18e0*/  ISETP.GE.AND P3, PT, R11, RZ, PT ;  /* 0x000000ff0b00720c */ /* 0x000fe20003f66270 */
[----:B------:R-:W-:-:S04]  /*18f0*/  IMAD.HI.U32 R11, R5, R58, RZ ;  /* 0x0000003a050b7227 */ /* 0x000fc800078e00ff */
[----:B------:R-:W-:Y:S02]  /*1900*/  @!P4 IMAD.IADD R38, R38, 0x1, -R3 ;  /* 0x000000012626c824 */ /* 0x000fe400078e0a03 */
[----:B------:R-:W-:Y:S02]  /*1910*/  IMAD.MOV R9, RZ, RZ, -R9 ;  /* 0x000000ffff097224 */ /* 0x000fe400078e0a09 */
[----:B------:R-:W-:Y:S01]  /*1920*/  @!P0 IMAD.IADD R22, R22, 0x1, -R3 ;  /* 0x0000000116168824 */ /* 0x000fe200078e0a03 */
[C---:B------:R-:W-:Y:S01]  /*1930*/  ISETP.GT.U32.AND P4, PT, R3.reuse, R38, PT ;  /* 0x000000260300720c */ /* 0x040fe20003f84070 */
[----:B------:R-:W-:Y:S01]  /*1940*/  IMAD.MOV R11, RZ, RZ, -R11 ;  /* 0x000000ffff0b7224 */ /* 0x000fe200078e0a0b */
[C---:B------:R-:W-:Y:S01]  /*1950*/  ISETP.GT.U32.AND P0, PT, R3.reuse, R52, PT ;  /* 0x000000340300720c */ /* 0x040fe20003f04070 */
[----:B------:R-:W-:Y:S02]  /*1960*/  IMAD R54, R3, R9, R54 ;  /* 0x0000000903367224 */ /* 0x000fe400078e0236 */
[----:B------:R-:W-:-:S02]  /*1970*/  IMAD.MOV.U32 R48, RZ, RZ, R22 ;  /* 0x000000ffff307224 */ /* 0x000fc400078e0016 */
[C---:B------:R-:W-:Y:S02]  /*1980*/  IMAD R58, R3.reuse, R11, R58 ;  /* 0x0000000b033a7224 */ /* 0x040fe400078e023a */
[----:B------:R-:W-:Y:S01]  /*1990*/  @!P2 IMAD.MOV R48, RZ, RZ, -R48 ;  /* 0x000000ffff30a224 */ /* 0x000fe200078e0a30 */
[----:B------:R-:W-:Y:S01]  /*19a0*/  ISETP.GT.U32.AND P2, PT, R3, R54, PT ;  /* 0x000000360300720c */ /* 0x000fe20003f44070 */
[----:B------:R-:W-:Y:S02]  /*19b0*/  VIADD R4, R13, 0xf8 ;  /* 0x000000f80d047836 */ /* 0x000fe40000000000 */
[--C-:B------:R-:W-:Y:S01]  /*19c0*/  @!P4 IMAD.IADD R38, R38, 0x1, -R3.reuse ;  /* 0x000000012626c824 */ /* 0x100fe200078e0a03 */
[----:B------:R-:W-:Y:S01]  /*19d0*/  ISETP.GT.U32.AND P4, PT, R3, R58, PT ;  /* 0x0000003a0300720c */ /* 0x000fe20003f84070 */
[----:B------:R-:W-:Y:S01]  /*19e0*/  IMAD.MOV.U32 R46, RZ, RZ, R6 ;  /* 0x000000ffff2e7224 */ /* 0x000fe200078e0006 */
[----:B------:R-:W-:Y:S01]  /*19f0*/  IABS R50, R4 ;  /* 0x0000000400327213 */ /* 0x000fe20000000000 */
[----:B------:R-:W-:-:S02]  /*1a00*/  @!P0 IMAD.IADD R52, R52, 0x1, -R3 ;  /* 0x0000000134348824 */ /* 0x000fc400078e0a03 */
[----:B------:R-:W-:Y:S01]  /*1a10*/  @!P6 IMAD.MOV R46, RZ, RZ, -R46 ;  /* 0x000000ffff2ee224 */ /* 0x000fe200078e0a2e */
[----:B------:R-:W-:Y:S01]  /*1a20*/  ISETP.GE.AND P6, PT, R4, RZ, PT ;  /* 0x000000ff0400720c */ /* 0x000fe20003fc6270 */
[----:B------:R-:W-:Y:S01]  /*1a30*/  IMAD.HI.U32 R4, R5, R60, RZ ;  /* 0x0000003c05047227 */ /* 0x000fe200078e00ff */
[----:B------:R-:W-:-:S03]  /*1a40*/  ISETP.GT.U32.AND P0, PT, R3, R52, PT ;  /* 0x000000340300720c */ /* 0x000fc60003f04070 */
[----:B------:R-:W-:Y:S02]  /*1a50*/  @!P2 IMAD.IADD R54, R54, 0x1, -R3 ;  /* 0x000000013636a824 */ /* 0x000fe400078e0a03 */
[----:B------:R-:W-:-:S04]  /*1a60*/  IMAD.HI.U32 R6, R5, R62, RZ ;  /* 0x0000003e05067227 */ /* 0x000fc800078e00ff */
[----:B------:R-:W-:Y:S02]  /*1a70*/  IMAD.MOV R4, RZ, RZ, -R4 ;  /* 0x000000ffff047224 */ /* 0x000fe400078e0a04 */
[----:B------:R-:W-:Y:S01]  /*1a80*/  @!P4 IMAD.IADD R58, R58, 0x1, -R3 ;  /* 0x000000013a3ac824 */ /* 0x000fe200078e0a03 */
[C---:B------:R-:W-:Y:S01]  /*1a90*/  ISETP.GT.U32.AND P4, PT, R3.reuse, R54, PT ;  /* 0x000000360300720c */ /* 0x040fe20003f84070 */
[----:B------:R-:W-:Y:S02]  /*1aa0*/  IMAD.MOV R7, RZ, RZ, -R6 ;  /* 0x000000ffff077224 */ /* 0x000fe400078e0a06 */
[----:B------:R-:W-:Y:S02]  /*1ab0*/  IMAD R60, R3, R4, R60 ;  /* 0x00000004033c7224 */ /* 0x000fe400078e023c */
[----:B------:R-:W-:-:S04]  /*1ac0*/  IMAD.HI.U32 R6, R5, R64, RZ ;  /* 0x0000004005067227 */ /* 0x000fc800078e00ff */
[----:B------:R-:W-:-:S04]  /*1ad0*/  IMAD.HI.U32 R4, R5, R50, RZ ;  /* 0x0000003205047227 */ /* 0x000fc800078e00ff */
[C---:B------:R-:W-:Y:S02]  /*1ae0*/  IMAD R62, R3.reuse, R7, R62 ;  /* 0x00000007033e7224 */ /* 0x040fe400078e023e */
[----:B------:R-:W-:Y:S02]  /*1af0*/  IMAD.MOV R6, RZ, RZ, -R6 ;  /* 0x000000ffff067224 */ /* 0x000fe400078e0a06 */
[----:B------:R-:W-:Y:S01]  /*1b00*/  @!P0 IMAD.IADD R52, R52, 0x1, -R3 ;  /* 0x0000000134348824 */ /* 0x000fe200078e0a03 */
[C---:B------:R-:W-:Y:S01]  /*1b10*/  ISETP.GT.U32.AND P0, PT, R3.reuse, R60, PT ;  /* 0x0000003c0300720c */ /* 0x040fe20003f04070 */
[----:B------:R-:W-:Y:S02]  /*1b20*/  IMAD.MOV R4, RZ, RZ, -R4 ;  /* 0x000000ffff047224 */ /* 0x000fe400078e0a04 */
[C---:B------:R-:W-:Y:S02]  /*1b30*/  IMAD R64, R3.reuse, R6, R64 ;  /* 0x0000000603407224 */ /* 0x040fe400078e0240 */
[----:B------:R-:W-:Y:S01]  /*1b40*/  @!P1 IMAD.MOV R52, RZ, RZ, -R52 ;  /* 0x000000ffff349224 */ /* 0x000fe200078e0a34 */
[C---:B------:R-:W-:Y:S01]  /*1b50*/  ISETP.GT.U32.AND P1, PT, R3.reuse, R62, PT ;  /* 0x0000003e0300720c */ /* 0x040fe20003f24070 */
[----:B------:R-:W-:-:S02]  /*1b60*/  IMAD R6, R3, R4, R50 ;  /* 0x0000000403067224 */ /* 0x000fc400078e0232 */
[----:B------:R-:W-:Y:S02]  /*1b70*/  IMAD.MOV.U32 R50, RZ, RZ, R38 ;  /* 0x000000ffff327224 */ /* 0x000fe400078e0026 */
[--C-:B------:R-:W-:Y:S01]  /*1b80*/  @!P4 IMAD.IADD R54, R54, 0x1, -R3.reuse ;  /* 0x000000013636c824 */ /* 0x100fe200078e0a03 */
[----:B------:R-:W-:Y:S01]  /*1b90*/  ISETP.GT.U32.AND P4, PT, R3, R64, PT ;  /* 0x000000400300720c */ /* 0x000fe20003f84070 */
[C---:B------:R-:W-:Y:S02]  /*1ba0*/  VIADD R4, R13.reuse, 0xb8 ;  /* 0x000000b80d047836 */ /* 0x040fe40000000000 */
[----:B------:R-:W-:Y:S02]  /*1bb0*/  VIADD R17, R13, 0x78 ;  /* 0x000000780d117836 */ /* 0x000fe40000000000 */
[----:B------:R-:W-:Y:S01]  /*1bc0*/  @!P5 IMAD.MOV R50, RZ, RZ, -R50 ;  /* 0x000000ffff32d224 */ /* 0x000fe200078e0a32 */
[----:B------:R-:W-:Y:S01]  /*1bd0*/  ISETP.GT.U32.AND P5, PT, R3, R58, PT ;  /* 0x0000003a0300720c */ /* 0x000fe20003fa4070 */
[--C-:B------:R-:W-:Y:S01]  /*1be0*/  @!P0 IMAD.IADD R60, R60, 0x1, -R3.reuse ;  /* 0x000000013c3c8824 */ /* 0x100fe200078e0a03 */
[----:B------:R-:W-:Y:S01]  /*1bf0*/  IABS R22, R4 ;  /* 0x0000000400167213 */ /* 0x000fe20000000000 */
[----:B------:R-:W-:Y:S01]  /*1c00*/  @!P1 IMAD.IADD R62, R62, 0x1, -R3 ;  /* 0x000000013e3e9824 */ /* 0x000fe200078e0a03 */
[----:B------:R-:W-:Y:S01]  /*1c10*/  IABS R38, R17 ;  /* 0x0000001100267213 */ /* 0x000fe20000000000 */
[----:B------:R-:W-:Y:S01]  /*1c20*/  VIADD R9, R13, 0x38 ;  /* 0x000000380d097836 */ /* 0x000fe20000000000 */
[----:B------:R-:W-:Y:S01]  /*1c30*/  ISETP.GE.AND P2, PT, R4, RZ, PT ;  /* 0x000000ff0400720c */ /* 0x000fe20003f46270 */
[----:B------:R-:W-:Y:S01]  /*1c40*/  IMAD.HI.U32 R4, R5, R22, RZ ;  /* 0x0000001605047227 */ /* 0x000fe200078e00ff */
[----:B------:R-:W-:-:S02]  /*1c50*/  ISETP.GE.AND P0, PT, R21, RZ, PT ;  /* 0x000000ff1500720c */ /* 0x000fc40003f06270 */
[----:B------:R-:W-:Y:S01]  /*1c60*/  ISETP.GT.U32.AND P1, PT, R3, R60, PT ;  /* 0x0000003c0300720c */ /* 0x000fe20003f24070 */
[----:B------:R-:W-:Y:S01]  /*1c70*/  IMAD.HI.U32 R7, R5, R38, RZ ;  /* 0x0000002605077227 */ /* 0x000fe200078e00ff */
[----:B------:R-:W-:Y:S02]  /*1c80*/  IABS R66, R9 ;  /* 0x0000000900427213 */ /* 0x000fe40000000000 */
[----:B------:R-:W-:Y:S01]  /*1c90*/  LOP3.LUT R13, R15, 0x8, RZ, 0xfc, !PT ;  /* 0x000000080f0d7812 */ /* 0x000fe200078efcff */
[----:B------:R-:W-:Y:S01]  /*1ca0*/  @!P4 IMAD.IADD R64, R64, 0x1, -R3 ;  /* 0x000000014040c824 */ /* 0x000fe200078e0a03 */
[C---:B------:R-:W-:Y:S01]  /*1cb0*/  ISETP.GT.U32.AND P4, PT, R3.reuse, R62, PT ;  /* 0x0000003e0300720c */ /* 0x040fe20003f84070 */
[----:B------:R-:W-:Y:S02]  /*1cc0*/  IMAD.MOV R11, RZ, RZ, -R4 ;  /* 0x000000ffff0b7224 */ /* 0x000fe400078e0a04 */
[----:B------:R-:W-:Y:S02]  /*1cd0*/  IMAD.MOV R7, RZ, RZ, -R7 ;  /* 0x000000ffff077224 */ /* 0x000fe400078e0a07 */
[----:B------:R-:W-:Y:S01]  /*1ce0*/  @!P5 IMAD.IADD R58, R58, 0x1, -R3 ;  /* 0x000000013a3ad824 */ /* 0x000fe200078e0a03 */
[C---:B------:R-:W-:Y:S01]  /*1cf0*/  ISETP.GT.U32.AND P5, PT, R3.reuse, R6, PT ;  /* 0x000000060300720c */ /* 0x040fe20003fa4070 */
[----:B------:R-:W-:-:S02]  /*1d00*/  IMAD R22, R3, R11, R22 ;  /* 0x0000000b03167224 */ /* 0x000fc400078e0216 */
[C---:B------:R-:W-:Y:S02]  /*1d10*/  IMAD R38, R3.reuse, R7, R38 ;  /* 0x0000000703267224 */ /* 0x040fe400078e0226 */
[----:B------:R-:W-:Y:S01]  /*1d20*/  @!P0 IMAD.MOV R58, RZ, RZ, -R58 ;  /* 0x000000ffff3a8224 */ /* 0x000fe200078e0a3a */
[C---:B------:R-:W-:Y:S01]  /*1d30*/  ISETP.GT.U32.AND P0, PT, R3.reuse, R22, PT ;  /* 0x000000160300720c */ /* 0x040fe20003f04070 */
[--C-:B------:R-:W-:Y:S01]  /*1d40*/  @!P1 IMAD.IADD R60, R60, 0x1, -R3.reuse ;  /* 0x000000013c3c9824 */ /* 0x100fe200078e0a03 */
[----:B------:R-:W-:Y:S01]  /*1d50*/  ISETP.GT.U32.AND P1, PT, R3, R38, PT ;  /* 0x000000260300720c */ /* 0x000fe20003f24070 */
[----:B------:R-:W-:Y:S01]  /*1d60*/  @!P4 IMAD.IADD R62, R62, 0x1, -R3 ;  /* 0x000000013e3ec824 */ /* 0x000fe200078e0a03 */
[----:B------:R-:W-:Y:S01]  /*1d70*/  ISETP.GE.AND P4, PT, R23, RZ, PT ;  /* 0x000000ff1700720c */ /* 0x000fe20003f86270 */
[----:B------:R-:W-:-:S04]  /*1d80*/  IMAD.HI.U32 R4, R5, R66, RZ ;  /* 0x0000004205047227 */ /* 0x000fc800078e00ff */
[--C-:B------:R-:W-:Y:S01]  /*1d90*/  @!P5 IMAD.IADD R6, R6, 0x1, -R3.reuse ;  /* 0x000000010606d824 */ /* 0x100fe200078e0a03 */
[----:B------:R-:W-:Y:S01]  /*1da0*/  ISETP.GT.U32.AND P5, PT, R3, R64, PT ;  /* 0x000000400300720c */ /* 0x000fe20003fa4070 */
[----:B------:R-:W-:Y:S02]  /*1db0*/  IMAD.MOV R4, RZ, RZ, -R4 ;  /* 0x000000ffff047224 */ /* 0x000fe400078e0a04 */
[----:B------:R-:W-:Y:S02]  /*1dc0*/  IMAD.MOV.U32 R56, RZ, RZ, R54 ;  /* 0x000000ffff387224 */ /* 0x000fe400078e0036 */
[--C-:B------:R-:W-:Y:S01]  /*1dd0*/  @!P0 IMAD.IADD R22, R22, 0x1, -R3.reuse ;  /* 0x0000000116168824 */ /* 0x100fe200078e0a03 */
[----:B------:R-:W-:Y:S01]  /*1de0*/  ISETP.GE.AND P0, PT, R17, RZ, PT ;  /* 0x000000ff1100720c */ /* 0x000fe20003f06270 */
[C---:B------:R-:W-:Y:S01]  /*1df0*/  IMAD R54, R3.reuse, R4, R66 ;  /* 0x0000000403367224 */ /* 0x040fe200078e0242 */
[----:B------:R-:W-:Y:S01]  /*1e00*/  IABS R66, R13 ;  /* 0x0000000d00427213 */ /* 0x000fe20000000000 */
[----:B------:R-:W-:Y:S01]  /*1e10*/  @!P1 IMAD.IADD R38, R38, 0x1, -R3 ;  /* 0x0000000126269824 */ /* 0x000fe200078e0a03 */
[----:B------:R-:W-:Y:S01]  /*1e20*/  ISETP.GT.U32.AND P1, PT, R3, R22, PT ;  /* 0x000000160300720c */ /* 0x000fe20003f24070 */
[----:B------:R-:W-:-:S02]  /*1e30*/  @!P4 IMAD.MOV R60, RZ, RZ, -R60 ;  /* 0x000000ffff3cc224 */ /* 0x000fc400078e0a3c */
[----:B------:R-:W-:Y:S01]  /*1e40*/  IMAD.HI.U32 R4, R5, R68, RZ ;  /* 0x0000004405047227 */ /* 0x000fe200078e00ff */
[----:B------:R-:W-:-:S03]  /*1e50*/  ISETP.GT.U32.AND P4, PT, R3, R38, PT ;  /* 0x000000260300720c */ /* 0x000fc60003f84070 */
[----:B------:R-:W-:-:S04]  /*1e60*/  IMAD.HI.U32 R5, R5, R66, RZ ;  /* 0x0000004205057227 */ /* 0x000fc800078e00ff */
[----:B------:R-:W-:Y:S01]  /*1e70*/  @!P3 IMAD.MOV R56, RZ, RZ, -R56 ;  /* 0x000000ffff38b224 */ /* 0x000fe200078e0a38 */
[C---:B------:R-:W-:Y:S01]  /*1e80*/  ISETP.GT.U32.AND P3, PT, R3.reuse, R6, PT ;  /* 0x000000060300720c */ /* 0x040fe20003f64070 */
[----:B------:R-:W-:Y:S01]  /*1e90*/  @!P5 IMAD.IADD R64, R64, 0x1, -R3 ;  /* 0x000000014040d824 */ /* 0x000fe200078e0a03 */
[C---:B------:R-:W-:Y:S01]  /*1ea0*/  ISETP.GT.U32.AND P5, PT, R3.reuse, R54, PT ;  /* 0x000000360300720c */ /* 0x040fe20003fa4070 */
[----:B------:R-:W-:Y:S02]  /*1eb0*/  IMAD.MOV R4, RZ, RZ, -R4 ;  /* 0x000000ffff047224 */ /* 0x000fe400078e0a04 */
[----:B------:R-:W-:Y:S01]  /*1ec0*/  IMAD.MOV R7, RZ, RZ, -R5 ;  /* 0x000000ffff077224 */ /* 0x000fe200078e0a05 */
[----:B------:R-:W-:Y:S01]  /*1ed0*/  LOP3.LUT R5, R162, 0x10, RZ, 0xc0, !PT ;  /* 0x00000010a2057812 */ /* 0x000fe200078ec0ff */
[C---:B------:R-:W-:Y:S02]  /*1ee0*/  IMAD R68, R3.reuse, R4, R68 ;  /* 0x0000000403447224 */ /* 0x040fe400078e0244 */
[----:B------:R-:W-:Y:S01]  /*1ef0*/  IMAD R66, R3, R7, R66 ;  /* 0x0000000703427224 */ /* 0x000fe200078e0242 */
[----:B------:R-:W-:Y:S01]  /*1f00*/  LEA R70, R5, UR5, 0x6 ;  /* 0x0000000505467c11 */ /* 0x000fe2000f8e30ff */
[--C-:B------:R-:W-:Y:S01]  /*1f10*/  @!P1 IMAD.IADD R22, R22, 0x1, -R3.reuse ;  /* 0x0000000116169824 */ /* 0x100fe200078e0a03 */
[C---:B------:R-:W-:Y:S01]  /*1f20*/  ISETP.GT.U32.AND P1, PT, R3.reuse, R68, PT ;  /* 0x000000440300720c */ /* 0x040fe20003f24070 */
[--C-:B------:R-:W-:Y:S01]  /*1f30*/  @!P4 IMAD.IADD R38, R38, 0x1, -R3.reuse ;  /* 0x000000012626c824 */ /* 0x100fe200078e0a03 */
[----:B------:R-:W-:Y:S01]  /*1f40*/  ISETP.GT.U32.AND P4, PT, R3, R66, PT ;  /* 0x000000420300720c */ /* 0x000fe20003f84070 */
[--C-:B------:R-:W-:Y:S01]  /*1f50*/  @!P3 IMAD.IADD R6, R6, 0x1, -R3.reuse ;  /* 0x000000010606b824 */ /* 0x100fe200078e0a03 */
[----:B------:R-:W-:Y:S01]  /*1f60*/  ISETP.GE.AND P3, PT, R25, RZ, PT ;  /* 0x000000ff1900720c */ /* 0x000fe20003f66270 */
[--C-:B------:R-:W-:Y:S01]  /*1f70*/  @!P5 IMAD.IADD R54, R54, 0x1, -R3.reuse ;  /* 0x000000013636d824 */ /* 0x100fe200078e0a03 */
[----:B------:R-:W-:Y:S01]  /*1f80*/  ISETP.GE.AND P5, PT, R27, RZ, PT ;  /* 0x000000ff1b00720c */ /* 0x000fe20003fa6270 */
[----:B------:R-:W-:Y:S01]  /*1f90*/  @!P6 IMAD.MOV R6, RZ, RZ, -R6 ;  /* 0x000000ffff06e224 */ /* 0x000fe200078e0a06 */
[----:B------:R-:W-:Y:S01]  /*1fa0*/  LOP3.LUT R7, R150, 0x60, RZ, 0xc0, !PT ;  /* 0x0000006096077812 */ /* 0x000fe200078ec0ff */
[----:B------:R-:W-:Y:S01]  /*1fb0*/  @!P2 IMAD.MOV R22, RZ, RZ, -R22 ;  /* 0x000000ffff16a224 */ /* 0x000fe200078e0a16 */
[----:B---3--:R-:W-:Y:S01]  /*1fc0*/  LEA R157, P2, R165, UR12, 0x1 ;  /* 0x0000000ca59d7c11 */ /* 0x008fe2000f8408ff */
[----:B------:R-:W-:Y:S01]  /*1fd0*/  @!P0 IMAD.MOV R38, RZ, RZ, -R38 ;  /* 0x000000ffff268224 */ /* 0x000fe200078e0a26 */
[----:B------:R-:W-:Y:S01]  /*1fe0*/  LEA R161, P0, R169, UR12, 0x1 ;  /* 0x0000000ca9a17c11 */ /* 0x000fe2000f8008ff */
[--C-:B------:R-:W-:Y:S01]  /*1ff0*/  @!P1 IMAD.IADD R68, R68, 0x1, -R3.reuse ;  /* 0x0000000144449824 */ /* 0x100fe200078e0a03 */
[----:B------:R-:W-:Y:S01]  /*2000*/  ISETP.GE.AND P1, PT, R15, RZ, PT ;  /* 0x000000ff0f00720c */ /* 0x000fe20003f26270 */
[----:B------:R-:W-:Y:S01]  /*2010*/  @!P4 IMAD.IADD R66, R66, 0x1, -R3 ;  /* 0x000000014242c824 */ /* 0x000fe200078e0a03 */
[----:B------:R-:W-:Y:S01]  /*2020*/  LEA.HI.X.SX32 R165, R165, UR13, 0x1, P2 ;  /* 0x0000000da5a57c11 */ /* 0x000fe200090f0eff */
[----:B------:R-:W-:Y:S01]  /*2030*/  @!P3 IMAD.MOV R62, RZ, RZ, -R62 ;  /* 0x000000ffff3eb224 */ /* 0x000fe200078e0a3e */
[C---:B------:R-:W-:Y:S01]  /*2040*/  ISETP.GT.U32.AND P3, PT, R3.reuse, R54, PT ;  /* 0x000000360300720c */ /* 0x040fe20003f64070 */
[----:B------:R-:W-:Y:S01]  /*2050*/  @!P5 IMAD.MOV R64, RZ, RZ, -R64 ;  /* 0x000000ffff40d224 */ /* 0x000fe200078e0a40 */
[C---:B------:R-:W-:Y:S01]  /*2060*/  ISETP.GT.U32.AND P4, PT, R3.reuse, R68, PT ;  /* 0x000000440300720c */ /* 0x040fe20003f84070 */
[----:B------:R-:W-:Y:S01]  /*2070*/  IMAD.SHL.U32 R4, R162, 0x40, RZ ;  /* 0x00000040a2047824 */ /* 0x000fe200078e00ff */
[----:B------:R-:W-:Y:S01]  /*2080*/  ISETP.GT.U32.AND P5, PT, R3, R66, PT ;  /* 0x000000420300720c */ /* 0x000fe20003fa4070 */
[----:B------:R-:W-:Y:S01]  /*2090*/  IMAD.IADD R11, R7, 0x1, R70 ;  /* 0x00000001070b7824 */ /* 0x000fe200078e0246 */
[----:B------:R-:W-:-:S02]  /*20a0*/  LEA.HI.X.SX32 R169, R169, UR13, 0x1, P0 ;  /* 0x0000000da9a97c11 */ /* 0x000fc400080f0eff */
[----:B------:R-:W-:-:S05]  /*20b0*/  LOP3.LUT R4, R4, 0x1c0, RZ, 0xc0, !PT ;  /* 0x000001c004047812 */ /* 0x000fca00078ec0ff */
[--C-:B------:R-:W-:Y:S01]  /*20c0*/  @!P3 IMAD.IADD R54, R54, 0x1, -R3.reuse ;  /* 0x000000013636b824 */ /* 0x100fe200078e0a03 */
[----:B------:R-:W-:Y:S01]  /*20d0*/  ISETP.GE.AND P3, PT, R9, RZ, PT ;  /* 0x000000ff0900720c */ /* 0x000fe20003f66270 */
[--C-:B------:R-:W-:Y:S01]  /*20e0*/  @!P4 IMAD.IADD R68, R68, 0x1, -R3.reuse ;  /* 0x000000014444c824 */ /* 0x100fe200078e0a03 */
[----:B------:R-:W-:Y:S01]  /*20f0*/  ISETP.GE.AND P4, PT, R13, RZ, PT ;  /* 0x000000ff0d00720c */ /* 0x000fe20003f86270 */
[----:B------:R-:W-:Y:S01]  /*2100*/  @!P5 IMAD.IADD R66, R66, 0x1, -R3 ;  /* 0x000000014242d824 */ /* 0x000fe200078e0a03 */
[----:B------:R-:W-:Y:S01]  /*2110*/  ISETP.NE.AND P5, PT, R19, RZ, PT ;  /* 0x000000ff1300720c */ /* 0x000fe20003fa5270 */
[----:B------:R-:W-:Y:S01]  /*2120*/  @!P1 IMAD.MOV R68, RZ, RZ, -R68 ;  /* 0x000000ffff449224 */ /* 0x000fe200078e0a44 */
[----:B------:R-:W-:Y:S01]  /*2130*/  LOP3.LUT R3, RZ, R19, RZ, 0x33, !PT ;  /* 0x00000013ff037212 */ /* 0x000fe200078e33ff */
[----:B------:R-:W-:Y:S01]  /*2140*/  IMAD R152, R5, 0x20, R4 ;  /* 0x0000002005987824 */ /* 0x000fe200078e0204 */
[----:B------:R-:W-:Y:S01]  /*2150*/  LEA R155, P1, R163, UR12, 0x1 ;  /* 0x0000000ca39b7c11 */ /* 0x000fe2000f8208ff */
[----:B------:R-:W-:Y:S01]  /*2160*/  IMAD.SHL.U32 R4, R162, 0x8, RZ ;  /* 0x00000008a2047824 */ /* 0x000fe200078e00ff */
[----:B------:R-:W-:-:S02]  /*2170*/  SEL R6, R3, R6, !P5 ;  /* 0x0000000603067207 */ /* 0x000fc40006800000 */
[C---:B------:R-:W-:Y:S01]  /*2180*/  SEL R8, R3.reuse, R8, !P5 ;  /* 0x0000000803087207 */ /* 0x040fe20006800000 */
[----:B------:R-:W-:Y:S01]  /*2190*/  @!P3 IMAD.MOV R54, RZ, RZ, -R54 ;  /* 0x000000ffff36b224 */ /* 0x000fe200078e0a36 */
[C---:B------:R-:W-:Y:S01]  /*21a0*/  SEL R10, R3.reuse, R10, !P5 ;  /* 0x0000000a030a7207 */ /* 0x040fe20006800000 */
[----:B-1----:R-:W-:Y:S01]  /*21b0*/  IMAD R6, R6, UR10, RZ ;  /* 0x0000000a06067c24 */ /* 0x002fe2000f8e02ff */
[C---:B------:R-:W-:Y:S01]  /*21c0*/  SEL R12, R3.reuse, R12, !P5 ;  /* 0x0000000c030c7207 */ /* 0x040fe20006800000 */
[----:B------:R-:W-:Y:S01]  /*21d0*/  IMAD R8, R8, UR10, RZ ;  /* 0x0000000a08087c24 */ /* 0x000fe2000f8e02ff */
[C---:B------:R-:W-:Y:S01]  /*21e0*/  SEL R14, R3.reuse, R14, !P5 ;  /* 0x0000000e030e7207 */ /* 0x040fe20006800000 */
[----:B------:R-:W-:Y:S01]  /*21f0*/  @!P4 IMAD.MOV R66, RZ, RZ, -R66 ;  /* 0x000000ffff42c224 */ /* 0x000fe200078e0a42 */
[C---:B------:R-:W-:Y:S01]  /*2200*/  SEL R16, R3.reuse, R16, !P5 ;  /* 0x0000001003107207 */ /* 0x040fe20006800000 */
[----:B------:R-:W-:Y:S01]  /*2210*/  IMAD R10, R10, UR10, RZ ;  /* 0x0000000a0a0a7c24 */ /* 0x000fe2000f8e02ff */
[----:B------:R-:W-:Y:S01]  /*2220*/  SEL R18, R3, R18, !P5 ;  /* 0x0000001203127207 */ /* 0x000fe20006800000 */
[----:B------:R-:W-:Y:S01]  /*2230*/  IMAD R12, R12, UR10, RZ ;  /* 0x0000000a0c0c7c24 */ /* 0x000fe2000f8e02ff */
[----:B------:R-:W-:Y:S01]  /*2240*/  LEA.HI.X.SX32 R163, R163, UR13, 0x1, P1 ;  /* 0x0000000da3a37c11 */ /* 0x000fe200088f0eff */
[----:B------:R-:W-:Y:S01]  /*2250*/  IMAD R14, R14, UR10, RZ ;  /* 0x0000000a0e0e7c24 */ /* 0x000fe2000f8e02ff */
[C---:B------:R-:W-:Y:S01]  /*2260*/  SEL R20, R3.reuse, R20, !P5 ;  /* 0x0000001403147207 */ /* 0x040fe20006800000 */
[----:B------:R-:W-:Y:S01]  /*2270*/  IMAD R16, R16, UR10, RZ ;  /* 0x0000000a10107c24 */ /* 0x000fe2000f8e02ff */
[C---:B------:R-:W-:Y:S01]  /*2280*/  SEL R22, R3.reuse, R22, !P5 ;  /* 0x0000001603167207 */ /* 0x040fe20006800000 */
[----:B------:R-:W-:Y:S01]  /*2290*/  IMAD R18, R18, UR10, RZ ;  /* 0x0000000a12127c24 */ /* 0x000fe2000f8e02ff */
[C---:B------:R-:W-:Y:S01]  /*22a0*/  SEL R24, R3.reuse, R24, !P5 ;  /* 0x0000001803187207 */ /* 0x040fe20006800000 */
[----:B------:R-:W-:Y:S01]  /*22b0*/  IMAD R20, R20, UR10, RZ ;  /* 0x0000000a14147c24 */ /* 0x000fe2000f8e02ff */
[----:B------:R-:W-:Y:S01]  /*22c0*/  SEL R26, R3, R26, !P5 ;  /* 0x0000001a031a7207 */ /* 0x000fe20006800000 */
[----:B------:R-:W-:Y:S01]  /*22d0*/  IMAD R22, R22, UR10, RZ ;  /* 0x0000000a16167c24 */ /* 0x000fe2000f8e02ff */
[----:B------:R-:W-:Y:S01]  /*22e0*/  LEA R159, P3, R167, UR12, 0x1 ;  /* 0x0000000ca79f7c11 */ /* 0x000fe2000f8608ff */
[----:B------:R-:W-:Y:S01]  /*22f0*/  IMAD R24, R24, UR10, RZ ;  /* 0x0000000a18187c24 */ /* 0x000fe2000f8e02ff */
[----:B------:R-:W-:Y:S01]  /*2300*/  LEA R180, P1, R6, UR14, 0x1 ;  /* 0x0000000e06b47c11 */ /* 0x000fe2000f8208ff */
[----:B------:R-:W-:Y:S01]  /*2310*/  IMAD R26, R26, UR10, RZ ;  /* 0x0000000a1a1a7c24 */ /* 0x000fe2000f8e02ff */
[----:B------:R-:W-:-:S02]  /*2320*/  SEL R28, R3, R28, !P5 ;  /* 0x0000001c031c7207 */ /* 0x000fc40006800000 */
[----:B------:R-:W-:Y:S02]  /*2330*/  LEA R178, P2, R8, UR14, 0x1 ;  /* 0x0000000e08b27c11 */ /* 0x000fe4000f8408ff */
[C---:B------:R-:W-:Y:S01]  /*2340*/  SEL R30, R3.reuse, R30, !P5 ;  /* 0x0000001e031e7207 */ /* 0x040fe20006800000 */
[----:B------:R-:W-:Y:S01]  /*2350*/  IMAD R28, R28, UR10, RZ ;  /* 0x0000000a1c1c7c24 */ /* 0x000fe2000f8e02ff */
[C---:B------:R-:W-:Y:S02]  /*2360*/  SEL R32, R3.reuse, R32, !P5 ;  /* 0x0000002003207207 */ /* 0x040fe40006800000 */
[C---:B------:R-:W-:Y:S01]  /*2370*/  SEL R34, R3.reuse, R34, !P5 ;  /* 0x0000002203227207 */ /* 0x040fe20006800000 */
[----:B------:R-:W-:Y:S01]  /*2380*/  IMAD R30, R30, UR10, RZ ;  /* 0x0000000a1e1e7c24 */ /* 0x000fe2000f8e02ff */
        /* <DEDUP_REMOVED lines=34> */
[----:B------:R-:W-:Y:S01]  /*25b0*/  LEA.HI.X.SX32 R167, R167, UR13, 0x1, P3 ;  /* 0x0000000da7a77c11 */ /* 0x000fe200098f0eff */
[----:B------:R-:W-:Y:S01]  /*25c0*/  IMAD R66, R66, UR10, RZ ;  /* 0x0000000a42427c24 */ /* 0x000fe2000f8e02ff */
[----:B------:R-:W-:Y:S01]  /*25d0*/  LEA.HI.X.SX32 R181, R6, UR15, 0x1, P1 ;  /* 0x0000000f06b57c11 */ /* 0x000fe200088f0eff */
[----:B------:R-:W-:Y:S01]  /*25e0*/  IMAD R3, R3, UR10, RZ ;  /* 0x0000000a03037c24 */ /* 0x000fe2000f8e02ff */
[----:B------:R-:W-:Y:S01]  /*25f0*/  LEA R182, P4, R10, UR14, 0x1 ;  /* 0x0000000e0ab67c11 */ /* 0x000fe2000f8808ff */
[----:B------:R-:W0:Y:S01]  /*2600*/  LDCU UR10, c[0x0][0x3a4] ;  /* 0x00007480ff0a77ac */ /* 0x000e220008000800 */
[----:B------:R-:W-:-:S02]  /*2610*/  LEA R176, P5, R12, UR14, 0x1 ;  /* 0x0000000e0cb07c11 */ /* 0x000fc4000f8a08ff */
[----:B------:R-:W-:Y:S02]  /*2620*/  LEA R174, P3, R14, UR14, 0x1 ;  /* 0x0000000e0eae7c11 */ /* 0x000fe4000f8608ff */
[----:B------:R-:W-:Y:S02]  /*2630*/  LEA R136, P1, R16, UR14, 0x1 ;  /* 0x0000000e10887c11 */ /* 0x000fe4000f8208ff */
[----:B------:R-:W-:Y:S02]  /*2640*/  LEA.HI.X.SX32 R179, R8, UR15, 0x1, P2 ;  /* 0x0000000f08b37c11 */ /* 0x000fe400090f0eff */
[----:B------:R-:W-:Y:S02]  /*2650*/  LEA R138, P2, R18, UR14, 0x1 ;  /* 0x0000000e128a7c11 */ /* 0x000fe4000f8408ff */
[----:B------:R-:W-:Y:S02]  /*2660*/  LEA.HI.X.SX32 R183, R10, UR15, 0x1, P4 ;  /* 0x0000000f0ab77c11 */ /* 0x000fe4000a0f0eff */
[----:B------:R-:W-:-:S02]  /*2670*/  LEA.HI.X.SX32 R177, R12, UR15, 0x1, P5 ;  /* 0x0000000f0cb17c11 */ /* 0x000fc4000a8f0eff */
[----:B------:R-:W-:Y:S02]  /*2680*/  CS2R R12, SRZ ;  /* 0x00000000000c7805 */ /* 0x000fe4000001ff00 */
[----:B------:R-:W-:Y:S02]  /*2690*/  LEA.HI.X.SX32 R175, R14, UR15, 0x1, P3 ;  /* 0x0000000f0eaf7c11 */ /* 0x000fe400098f0eff */
[----:B------:R-:W-:Y:S02]  /*26a0*/  CS2R R14, SRZ ;  /* 0x00000000000e7805 */ /* 0x000fe4000001ff00 */
[----:B------:R-:W-:Y:S01]  /*26b0*/  LEA.HI.X.SX32 R137, R16, UR15, 0x1, P1 ;  /* 0x0000000f10897c11 */ /* 0x000fe200088f0eff */
[----:B0-----:R-:W-:Y:S01]  /*26c0*/  IMAD R2, R2, UR10, RZ ;  /* 0x0000000a02027c24 */ /* 0x001fe2000f8e02ff */
[----:B------:R-:W-:Y:S02]  /*26d0*/  LEA R144, P4, R20, UR14, 0x1 ;  /* 0x0000000e14907c11 */ /* 0x000fe4000f8808ff */
[----:B------:R-:W-:-:S02]  /*26e0*/  CS2R R16, SRZ ;  /* 0x0000000000107805 */ /* 0x000fc4000001ff00 */
[----:B------:R-:W-:Y:S01]  /*26f0*/  LEA R140, P5, R22, UR14, 0x1 ;  /* 0x0000000e168c7c11 */ /* 0x000fe2000f8a08ff */
[----:B------:R-:W-:Y:S01]  /*2700*/  IMAD.WIDE R92, R2, 0x2, RZ ;  /* 0x00000002025c7825 */ /* 0x000fe200078e02ff */
[----:B------:R-:W-:Y:S02]  /*2710*/  LEA R142, P3, R24, UR14, 0x1 ;  /* 0x0000000e188e7c11 */ /* 0x000fe4000f8608ff */
[----:B------:R-:W-:Y:S02]  /*2720*/  LEA R126, P1, R26, UR14, 0x1 ;  /* 0x0000000e1a7e7c11 */ /* 0x000fe4000f8208ff */
[----:B------:R-:W-:Y:S02]  /*2730*/  LEA.HI.X.SX32 R139, R18, UR15, 0x1, P2 ;  /* 0x0000000f128b7c11 */ /* 0x000fe400090f0eff */
[----:B------:R-:W-:Y:S02]  /*2740*/  CS2R R18, SRZ ;  /* 0x0000000000127805 */ /* 0x000fe4000001ff00 */
[----:B------:R-:W-:-:S02]  /*2750*/  LEA R128, P2, R28, UR14, 0x1 ;  /* 0x0000000e1c807c11 */ /* 0x000fc4000f8408ff */
[----:B------:R-:W-:Y:S02]  /*2760*/  LEA.HI.X.SX32 R145, R20, UR15, 0x1, P4 ;  /* 0x0000000f14917c11 */ /* 0x000fe4000a0f0eff */
[----:B------:R-:W-:Y:S02]  /*2770*/  CS2R R20, SRZ ;  /* 0x0000000000147805 */ /* 0x000fe4000001ff00 */
[----:B------:R-:W-:Y:S02]  /*2780*/  LEA.HI.X.SX32 R141, R22, UR15, 0x1, P5 ;  /* 0x0000000f168d7c11 */ /* 0x000fe4000a8f0eff */
[----:B------:R-:W-:Y:S02]  /*2790*/  CS2R R22, SRZ ;  /* 0x0000000000167805 */ /* 0x000fe4000001ff00 */
[----:B------:R-:W-:Y:S02]  /*27a0*/  LEA.HI.X.SX32 R143, R24, UR15, 0x1, P3 ;  /* 0x0000000f188f7c11 */ /* 0x000fe400098f0eff */
[----:B------:R-:W-:-:S02]  /*27b0*/  CS2R R24, SRZ ;  /* 0x0000000000187805 */ /* 0x000fc4000001ff00 */
[----:B------:R-:W-:Y:S02]  /*27c0*/  LEA.HI.X.SX32 R127, R26, UR15, 0x1, P1 ;  /* 0x0000000f1a7f7c11 */ /* 0x000fe400088f0eff */
[----:B------:R-:W-:Y:S02]  /*27d0*/  CS2R R26, SRZ ;  /* 0x00000000001a7805 */ /* 0x000fe4000001ff00 */
[----:B------:R-:W-:Y:S02]  /*27e0*/  LEA R130, P4, R30, UR14, 0x1 ;  /* 0x0000000e1e827c11 */ /* 0x000fe4000f8808ff */
[----:B------:R-:W-:Y:S02]  /*27f0*/  LEA R132, P5, R32, UR14, 0x1 ;  /* 0x0000000e20847c11 */ /* 0x000fe4000f8a08ff */
[----:B------:R-:W-:Y:S02]  /*2800*/  LEA R134, P3, R34, UR14, 0x1 ;  /* 0x0000000e22867c11 */ /* 0x000fe4000f8608ff */
[----:B------:R-:W-:-:S02]  /*2810*/  LEA R116, P1, R36, UR14, 0x1 ;  /* 0x0000000e24747c11 */ /* 0x000fc4000f8208ff */
[----:B------:R-:W-:Y:S02]  /*2820*/  LEA.HI.X.SX32 R129, R28, UR15, 0x1, P2 ;  /* 0x0000000f1c817c11 */ /* 0x000fe400090f0eff */
[----:B------:R-:W-:Y:S02]  /*2830*/  CS2R R28, SRZ ;  /* 0x00000000001c7805 */ /* 0x000fe4000001ff00 */
[----:B------:R-:W-:Y:S02]  /*2840*/  LEA R118, P2, R38, UR14, 0x1 ;  /* 0x0000000e26767c11 */ /* 0x000fe4000f8408ff */
[--C-:B------:R-:W-:Y:S02]  /*2850*/  SHF.R.S32.HI R9, RZ, 0x2, R162.reuse ;  /* 0x00000002ff097819 */ /* 0x100fe400000114a2 */
[----:B------:R-:W-:Y:S02]  /*2860*/  SHF.R.S32.HI R5, RZ, 0x6, R162 ;  /* 0x00000006ff057819 */ /* 0x000fe400000114a2 */
[----:B------:R-:W-:-:S02]  /*2870*/  LEA.HI.X.SX32 R131, R30, UR15, 0x1, P4 ;  /* 0x0000000f1e837c11 */ /* 0x000fc4000a0f0eff */
[----:B------:R-:W-:Y:S02]  /*2880*/  CS2R R30, SRZ ;  /* 0x00000000001e7805 */ /* 0x000fe4000001ff00 */
[----:B------:R-:W-:Y:S02]  /*2890*/  LEA.HI.X.SX32 R133, R32, UR15, 0x1, P5 ;  /* 0x0000000f20857c11 */ /* 0x000fe4000a8f0eff */
[----:B------:R-:W-:Y:S02]  /*28a0*/  CS2R R32, SRZ ;  /* 0x0000000000207805 */ /* 0x000fe4000001ff00 */
[----:B------:R-:W-:Y:S02]  /*28b0*/  LEA.HI.X.SX32 R135, R34, UR15, 0x1, P3 ;  /* 0x0000000f22877c11 */ /* 0x000fe400098f0eff */
[----:B------:R-:W-:Y:S02]  /*28c0*/  CS2R R34, SRZ ;  /* 0x0000000000227805 */ /* 0x000fe4000001ff00 */
[----:B------:R-:W-:-:S02]  /*28d0*/  LEA.HI.X.SX32 R117, R36, UR15, 0x1, P1 ;  /* 0x0000000f24757c11 */ /* 0x000fc400088f0eff */
[----:B------:R-:W-:Y:S02]  /*28e0*/  CS2R R36, SRZ ;  /* 0x0000000000247805 */ /* 0x000fe4000001ff00 */
[----:B------:R-:W-:Y:S02]  /*28f0*/  LEA R120, P4, R40, UR14, 0x1 ;  /* 0x0000000e28787c11 */ /* 0x000fe4000f8808ff */
[----:B------:R-:W-:Y:S02]  /*2900*/  LEA R122, P5, R42, UR14, 0x1 ;  /* 0x0000000e2a7a7c11 */ /* 0x000fe4000f8a08ff */
[----:B------:R-:W-:Y:S02]  /*2910*/  LEA R124, P3, R44, UR14, 0x1 ;  /* 0x0000000e2c7c7c11 */ /* 0x000fe4000f8608ff */
[----:B------:R-:W-:Y:S02]  /*2920*/  LEA R106, P1, R46, UR14, 0x1 ;  /* 0x0000000e2e6a7c11 */ /* 0x000fe4000f8208ff */
[----:B------:R-:W-:-:S02]  /*2930*/  LEA.HI.X.SX32 R119, R38, UR15, 0x1, P2 ;  /* 0x0000000f26777c11 */ /* 0x000fc400090f0eff */
[----:B------:R-:W-:Y:S02]  /*2940*/  CS2R R38, SRZ ;  /* 0x0000000000267805 */ /* 0x000fe4000001ff00 */
[----:B------:R-:W-:Y:S02]  /*2950*/  LOP3.LUT R70, R4, 0x30, RZ, 0xc0, !PT ;  /* 0x0000003004467812 */ /* 0x000fe400078ec0ff */
[----:B------:R-:W-:Y:S02]  /*2960*/  SGXT R9, R9, 0x1 ;  /* 0x000000010909781a */ /* 0x000fe40000000200 */
[----:B------:R-:W-:Y:S02]  /*2970*/  LEA R108, P2, R48, UR14, 0x1 ;  /* 0x0000000e306c7c11 */ /* 0x000fe4000f8408ff */
[----:B------:R-:W-:Y:S02]  /*2980*/  SGXT R5, R5, 0x1 ;  /* 0x000000010505781a */ /* 0x000fe40000000200 */
        /* <DEDUP_REMOVED lines=8> */
[----:B------:R-:W-:Y:S02]  /*2a10*/  LOP3.LUT R4, R162, 0x60, RZ, 0xc0, !PT ;  /* 0x00000060a2047812 */ /* 0x000fe400078ec0ff */
[----:B------:R-:W-:Y:S02]  /*2a20*/  LOP3.LUT R7, R70, 0x10, R153, 0x78, !PT ;  /* 0x0000001046077812 */ /* 0x000fe400078e7899 */
[----:B------:R-:W-:Y:S01]  /*2a30*/  LOP3.LUT R72, R9, 0x90, RZ, 0xc0, !PT ;  /* 0x0000009009487812 */ /* 0x000fe200078ec0ff */
[----:B------:R-:W-:Y:S01]  /*2a40*/  IMAD R11, R4, 0x8, R11 ;  /* 0x00000008040b7824 */ /* 0x000fe200078e020b */
[----:B------:R-:W-:Y:S01]  /*2a50*/  LEA R110, P4, R50, UR14, 0x1 ;  /* 0x0000000e326e7c11 */ /* 0x000fe2000f8808ff */
[----:B------:R-:W-:Y:S01]  /*2a60*/  IMAD.IADD R152, R152, 0x1, R7 ;  /* 0x0000000198987824 */ /* 0x000fe200078e0207 */
[----:B------:R-:W-:-:S02]  /*2a70*/  LEA R112, P5, R52, UR14, 0x1 ;  /* 0x0000000e34707c11 */ /* 0x000fc4000f8a08ff */
[----:B------:R-:W-:Y:S02]  /*2a80*/  CS2R R6, SRZ ;  /* 0x0000000000067805 */ /* 0x000fe4000001ff00 */
[----:B------:R-:W-:Y:S02]  /*2a90*/  LEA R114, P3, R54, UR14, 0x1 ;  /* 0x0000000e36727c11 */ /* 0x000fe4000f8608ff */
[----:B------:R-:W-:Y:S02]  /*2aa0*/  CS2R R8, SRZ ;  /* 0x0000000000087805 */ /* 0x000fe4000001ff00 */
[----:B------:R-:W-:Y:S02]  /*2ab0*/  LEA R96, P1, R56, UR14, 0x1 ;  /* 0x0000000e38607c11 */ /* 0x000fe4000f8208ff */
[----:B------:R-:W-:Y:S02]  /*2ac0*/  LEA.HI.X.SX32 R109, R48, UR15, 0x1, P2 ;  /* 0x0000000f306d7c11 */ /* 0x000fe400090f0eff */
[----:B------:R-:W-:-:S02]  /*2ad0*/  CS2R R48, SRZ ;  /* 0x0000000000307805 */ /* 0x000fc4000001ff00 */
[----:B------:R-:W-:Y:S02]  /*2ae0*/  LEA R98, P2, R58, UR14, 0x1 ;  /* 0x0000000e3a627c11 */ /* 0x000fe4000f8408ff */
[----:B------:R-:W-:Y:S02]  /*2af0*/  LOP3.LUT R70, R5, 0x90, RZ, 0xc0, !PT ;  /* 0x0000009005467812 */ /* 0x000fe400078ec0ff */
[----:B------:R-:W-:Y:S02]  /*2b00*/  CS2R R4, SRZ ;  /* 0x0000000000047805 */ /* 0x000fe4000001ff00 */
[----:B------:R-:W-:Y:S02]  /*2b10*/  LOP3.LUT R72, R72, 0x10, R153, 0x78, !PT ;  /* 0x0000001048487812 */ /* 0x000fe400078e7899 */
[----:B------:R-:W-:Y:S02]  /*2b20*/  LEA.HI.X.SX32 R111, R50, UR15, 0x1, P4 ;  /* 0x0000000f326f7c11 */ /* 0x000fe4000a0f0eff */
[----:B------:R-:W-:-:S02]  /*2b30*/  CS2R R50, SRZ ;  /* 0x0000000000327805 */ /* 0x000fc4000001ff00 */
[----:B------:R-:W-:Y:S01]  /*2b40*/  LEA.HI.X.SX32 R113, R52, UR15, 0x1, P5 ;  /* 0x0000000f34717c11 */ /* 0x000fe2000a8f0eff */
[----:B------:R-:W-:Y:S01]  /*2b50*/  IMAD.IADD R154, R72, 0x1, R11 ;  /* 0x00000001489a7824 */ /* 0x000fe200078e020b */
[----:B------:R-:W-:Y:S02]  /*2b60*/  LEA.HI.X.SX32 R115, R54, UR15, 0x1, P3 ;  /* 0x0000000f36737c11 */ /* 0x000fe400098f0eff */
[----:B------:R-:W-:Y:S02]  /*2b70*/  CS2R R10, SRZ ;  /* 0x00000000000a7805 */ /* 0x000fe4000001ff00 */
[----:B------:R-:W-:Y:S02]  /*2b80*/  LEA.HI.X.SX32 R97, R56, UR15, 0x1, P1 ;  /* 0x0000000f38617c11 */ /* 0x000fe400088f0eff */
[----:B------:R-:W-:Y:S02]  /*2b90*/  CS2R R52, SRZ ;  /* 0x0000000000347805 */ /* 0x000fe4000001ff00 */
[----:B------:R-:W-:-:S02]  /*2ba0*/  LOP3.LUT R162, R162, 0xf, RZ, 0xc0, !PT ;  /* 0x0000000fa2a27812 */ /* 0x000fc400078ec0ff */
[----:B------:R-:W-:Y:S02]  /*2bb0*/  CS2R R54, SRZ ;  /* 0x0000000000367805 */ /* 0x000fe4000001ff00 */
[----:B------:R-:W-:Y:S02]  /*2bc0*/  LEA R100, P4, R60, UR14, 0x1 ;  /* 0x0000000e3c647c11 */ /* 0x000fe4000f8808ff */
[----:B------:R-:W-:Y:S02]  /*2bd0*/  CS2R R56, SRZ ;  /* 0x0000000000387805 */ /* 0x000fe4000001ff00 */
[----:B------:R-:W-:Y:S01]  /*2be0*/  LEA R102, P5, R62, UR14, 0x1 ;  /* 0x0000000e3e667c11 */ /* 0x000fe2000f8a08ff */
[----:B----4-:R-:W-:Y:S01]  /*2bf0*/  IMAD R173, R162, R171, RZ ;  /* 0x000000aba2ad7224 */ /* 0x010fe200078e02ff */
[----:B------:R-:W-:Y:S01]  /*2c00*/  LEA R104, P3, R64, UR14, 0x1 ;  /* 0x0000000e40687c11 */ /* 0x000fe2000f8608ff */
[----:B------:R-:W-:Y:S01]  /*2c10*/  IMAD.SHL.U32 R171, R171, 0x10, RZ ;  /* 0x00000010abab7824 */ /* 0x000fe200078e00ff */
[----:B------:R-:W-:-:S02]  /*2c20*/  LEA R94, P1, R66, UR14, 0x1 ;  /* 0x0000000e425e7c11 */ /* 0x000fc4000f8208ff */
[----:B------:R-:W-:Y:S02]  /*2c30*/  LEA.HI.X.SX32 R99, R58, UR15, 0x1, P2 ;  /* 0x0000000f3a637c11 */ /* 0x000fe400090f0eff */
[----:B------:R-:W-:Y:S02]  /*2c40*/  CS2R R58, SRZ ;  /* 0x00000000003a7805 */ /* 0x000fe4000001ff00 */
[----:B------:R-:W-:Y:S02]  /*2c50*/  LOP3.LUT R153, R70, 0x7e, R153, 0x78, !PT ;  /* 0x0000007e46997812 */ /* 0x000fe400078e7899 */
[----:B------:R-:W-:Y:S02]  /*2c60*/  LEA R69, P2, R3, UR14, 0x1 ;  /* 0x0000000e03457c11 */ /* 0x000fe4000f8408ff */
[----:B------:R-:W-:Y:S02]  /*2c70*/  LEA.HI.X.SX32 R101, R60, UR15, 0x1, P4 ;  /* 0x0000000f3c657c11 */ /* 0x000fe4000a0f0eff */
[----:B------:R-:W-:-:S02]  /*2c80*/  CS2R R60, SRZ ;  /* 0x00000000003c7805 */ /* 0x000fc4000001ff00 */
[----:B------:R-:W-:Y:S02]  /*2c90*/  LEA.HI.X.SX32 R103, R62, UR15, 0x1, P5 ;  /* 0x0000000f3e677c11 */ /* 0x000fe4000a8f0eff */
[----:B------:R-:W-:Y:S02]  /*2ca0*/  CS2R R62, SRZ ;  /* 0x00000000003e7805 */ /* 0x000fe4000001ff00 */
[----:B------:R-:W-:Y:S02]  /*2cb0*/  LEA.HI.X.SX32 R105, R64, UR15, 0x1, P3 ;  /* 0x0000000f40697c11 */ /* 0x000fe400098f0eff */
[----:B------:R-:W-:Y:S02]  /*2cc0*/  CS2R R64, SRZ ;  /* 0x0000000000407805 */ /* 0x000fe4000001ff00 */
[----:B------:R-:W-:Y:S02]  /*2cd0*/  LEA.HI.X.SX32 R95, R66, UR15, 0x1, P1 ;  /* 0x0000000f425f7c11 */ /* 0x000fe400088f0eff */
[----:B------:R-:W-:-:S02]  /*2ce0*/  CS2R R66, SRZ ;  /* 0x0000000000427805 */ /* 0x000fc4000001ff00 */
[----:B------:R-:W-:Y:S02]  /*2cf0*/  LEA.HI.X.SX32 R72, R3, UR15, 0x1, P2 ;  /* 0x0000000f03487c11 */ /* 0x000fe400090f0eff */
[----:B------:R-:W-:Y:S02]  /*2d00*/  LOP3.LUT R158, R153, 0x20, RZ, 0x3c, !PT ;  /* 0x00000020999e7812 */ /* 0x000fe400078e3cff */
[----:B------:R-:W-:-:S07]  /*2d10*/  LOP3.LUT R160, R152, 0x20, RZ, 0x3c, !PT ;  /* 0x0000002098a07812 */ /* 0x000fce00078e3cff */
.L_x_2:
[----:B------:R-:W-:Y:S02]  /*2d20*/  IADD3 R70, P1, PT, R92, R161, RZ ;  /* 0x000000a15c467210 */ /* 0x000fe40007f3e0ff */
[----:B------:R-:W-:Y:S02]  /*2d30*/  ISETP.GE.AND P0, PT, R0, UR7, PT ;  /* 0x0000000700007c0c */ /* 0x000fe4000bf06270 */
[----:B------:R-:W-:Y:S01]  /*2d40*/  ISETP.GE.AND P3, PT, R147, UR7, PT ;  /* 0x0000000793007c0c */ /* 0x000fe2000bf66270 */
[C---:B------:R-:W-:Y:S01]  /*2d50*/  IMAD.X R71, R93.reuse, 0x1, R169, P1 ;  /* 0x000000015d477824 */ /* 0x040fe200008e06a9 */
[C---:B------:R-:W-:Y:S02]  /*2d60*/  IADD3 R74, P1, PT, R92.reuse, R157, RZ ;  /* 0x0000009d5c4a7210 */ /* 0x040fe40007f3e0ff */
[----:B------:R-:W-:Y:S02]  /*2d70*/  IADD3 R2, P2, PT, R92, R159, RZ ;  /* 0x0000009f5c027210 */ /* 0x000fe40007f5e0ff */
[----:B------:R-:W-:Y:S01]  /*2d80*/  PRMT R80, RZ, 0x7610, R80 ;  /* 0x00007610ff507816 */ /* 0x000fe20000000050 */
[C---:B------:R-:W-:Y:S01]  /*2d90*/  IMAD.X R75, R93.reuse, 0x1, R165, P1 ;  /* 0x000000015d4b7824 */ /* 0x040fe200008e06a5 */
[----:B------:R-:W-:Y:S01]  /*2da0*/  ISETP.GE.AND P4, PT, R148, UR7, PT ;  /* 0x0000000794007c0c */ /* 0x000fe2000bf86270 */
[----:B------:R-:W-:Y:S01]  /*2db0*/  IMAD.X R3, R93, 0x1, R167, P2 ;  /* 0x000000015d037824 */ /* 0x000fe200010e06a7 */
[----:B------:R-:W-:-:S02]  /*2dc0*/  PRMT R79, RZ, 0x7610, R79 ;  /* 0x00007610ff4f7816 */ /* 0x000fc4000000004f */
[----:B------:R-:W-:Y:S01]  /*2dd0*/  ISETP.GE.AND P1, PT, R149, UR7, PT ;  /* 0x0000000795007c0c */ /* 0x000fe2000bf26270 */
[----:B------:R0:W2:Y:S01]  /*2de0*/  @!P0 LDG.E.U16 R80, desc[UR8][R70.64] ;  /* 0x0000000846508981 */ /* 0x0000a2000c1e1500 */
[----:B------:R-:W-:Y:S02]  /*2df0*/  IADD3 R68, P0, PT, R92, R155, RZ ;  /* 0x0000009b5c447210 */ /* 0x000fe40007f1e0ff */
[----:B------:R-:W-:Y:S01]  /*2e00*/  PRMT R82, RZ, 0x7610, R82 ;  /* 0x00007610ff527816 */ /* 0x000fe20000000052 */
[----:B------:R1:W3:Y:S01]  /*2e10*/  @!P3 LDG.E.U16 R79, desc[UR8][R2.64] ;  /* 0x00000008024fb981 */ /* 0x0002e2000c1e1500 */
[----:B------:R-:W-:-:S04]  /*2e20*/  PRMT R81, RZ, 0x7610, R81 ;  /* 0x00007610ff517816 */ /* 0x000fc80000000051 */
[----:B------:R4:W5:Y:S01]  /*2e30*/  @!P4 LDG.E.U16 R82, desc[UR8][R74.64] ;  /* 0x000000084a52c981 */ /* 0x000962000c1e1500 */
[----:B------:R-:W-:Y:S01]  /*2e40*/  ISETP.GE.AND P2, PT, R162, UR7, PT ;  /* 0x00000007a2007c0c */ /* 0x000fe2000bf46270 */
[----:B0-----:R-:W-:Y:S01]  /*2e50*/  IMAD.WIDE R70, R173, 0x2, R94 ;  /* 0x00000002ad467825 */ /* 0x001fe200078e025e */
[----:B------:R-:W-:Y:S02]  /*2e60*/  PRMT R84, RZ, 0x7610, R84 ;  /* 0x00007610ff547816 */ /* 0x000fe40000000054 */
[----:B------:R-:W-:Y:S01]  /*2e70*/  PRMT R78, RZ, 0x7610, R78 ;  /* 0x00007610ff4e7816 */ /* 0x000fe2000000004e */
[----:B-1----:R-:W-:Y:S02]  /*2e80*/  IMAD.MOV.U32 R2, RZ, RZ, R69 ;  /* 0x000000ffff027224 */ /* 0x002fe400078e0045 */
[----:B------:R-:W-:Y:S02]  /*2e90*/  IMAD.X R69, R93, 0x1, R163, P0 ;  /* 0x000000015d457824 */ /* 0x000fe400000e06a3 */
[----:B------:R-:W-:-:S03]  /*2ea0*/  IMAD.MOV.U32 R3, RZ, RZ, R72 ;  /* 0x000000ffff037224 */ /* 0x000fc600078e0048 */
[----:B------:R0:W3:Y:S01]  /*2eb0*/  @!P1 LDG.E.U16 R81, desc[UR8][R68.64] ;  /* 0x0000000844519981 */ /* 0x0000e2000c1e1500 */
[C---:B------:R-:W-:Y:S01]  /*2ec0*/  IMAD.WIDE R72, R173.reuse, 0x2, R2 ;  /* 0x00000002ad487825 */ /* 0x040fe200078e0202 */
[----:B------:R-:W-:Y:S01]  /*2ed0*/  BAR.SYNC.DEFER_BLOCKING 0x0 ;  /* 0x0000000000007b1d */ /* 0x000fe20000010000 */
[----:B------:R-:W-:Y:S02]  /*2ee0*/  PRMT R166, RZ, 0x7610, R166 ;  /* 0x00007610ffa67816 */ /* 0x000fe400000000a6 */
[C---:B----4-:R-:W-:Y:S01]  /*2ef0*/  IMAD.WIDE R74, R173.reuse, 0x2, R98 ;  /* 0x00000002ad4a7825 */ /* 0x050fe200078e0262 */
[----:B------:R-:W-:Y:S02]  /*2f00*/  PRMT R164, RZ, 0x7610, R164 ;  /* 0x00007610ffa47816 */ /* 0x000fe400000000a4 */
[----:B------:R-:W-:Y:S01]  /*2f10*/  PRMT R90, RZ, 0x7610, R90 ;  /* 0x00007610ff5a7816 */ /* 0x000fe2000000005a */
[----:B0-----:R-:W-:Y:S01]  /*2f20*/  IMAD.WIDE R68, R173, 0x2, R104 ;  /* 0x00000002ad447825 */ /* 0x001fe200078e0268 */
[----:B------:R-:W-:-:S02]  /*2f30*/  PRMT R88, RZ, 0x7610, R88 ;  /* 0x00007610ff587816 */ /* 0x000fc40000000058 */
[----:B------:R-:W-:Y:S01]  /*2f40*/  PRMT R86, RZ, 0x7610, R86 ;  /* 0x00007610ff567816 */ /* 0x000fe20000000056 */
[----:B------:R-:W-:Y:S01]  /*2f50*/  IMAD.WIDE R76, R173, 0x2, R96 ;  /* 0x00000002ad4c7825 */ /* 0x000fe200078e0260 */
[----:B------:R-:W-:Y:S02]  /*2f60*/  PRMT R186, RZ, 0x7610, R186 ;  /* 0x00007610ffba7816 */ /* 0x000fe400000000ba */
[----:B------:R-:W-:Y:S02]  /*2f70*/  PRMT R184, RZ, 0x7610, R184 ;  /* 0x00007610ffb87816 */ /* 0x000fe400000000b8 */
[----:B------:R-:W-:Y:S02]  /*2f80*/  PRMT R172, RZ, 0x7610, R172 ;  /* 0x00007610ffac7816 */ /* 0x000fe400000000ac */
[----:B------:R-:W-:Y:S01]  /*2f90*/  PRMT R170, RZ, 0x7610, R170 ;  /* 0x00007610ffaa7816 */ /* 0x000fe200000000aa */
[----:B------:R0:W4:Y:S04]  /*2fa0*/  @!P2 LDG.E.U16 R84, desc[UR8][R72.64] ;  /* 0x000000084854a981 */ /* 0x000128000c1e1500 */
[----:B------:R1:W4:Y:S01]  /*2fb0*/  @!P2 LDG.E.U16 R78, desc[UR8][R70.64] ;  /* 0x00000008464ea981 */ /* 0x000322000c1e1500 */
[----:B------:R-:W-:-:S03]  /*2fc0*/  PRMT R168, RZ, 0x7610, R168 ;  /* 0x00007610ffa87816 */ /* 0x000fc600000000a8 */
[----:B------:R1:W4:Y:S01]  /*2fd0*/  @!P2 LDG.E.U16 R166, desc[UR8][R68.64] ;  /* 0x0000000844a6a981 */ /* 0x000322000c1e1500 */
[----:B0-----:R-:W-:-:S03]  /*2fe0*/  IMAD.WIDE R72, R173, 0x2, R100 ;  /* 0x00000002ad487825 */ /* 0x001fc600078e0264 */
[----:B------:R0:W4:Y:S01]  /*2ff0*/  @!P2 LDG.E.U16 R88, desc[UR8][R74.64] ;  /* 0x000000084a58a981 */ /* 0x000122000c1e1500 */
[----:B-1----:R-:W-:-:S03]  /*3000*/  IMAD.WIDE R70, R173, 0x2, R102 ;  /* 0x00000002ad467825 */ /* 0x002fc600078e0266 */
[----:B------:R1:W4:Y:S01]  /*3010*/  @!P2 LDG.E.U16 R90, desc[UR8][R72.64] ;  /* 0x00000008485aa981 */ /* 0x000322000c1e1500 */
[----:B------:R-:W-:-:S03]  /*3020*/  IMAD.WIDE R68, R173, 0x2, R114 ;  /* 0x00000002ad447825 */ /* 0x000fc600078e0272 */
[----:B------:R1:W4:Y:S01]  /*3030*/  @!P2 LDG.E.U16 R164, desc[UR8][R70.64] ;  /* 0x0000000846a4a981 */ /* 0x000322000c1e1500 */
[----:B0-----:R-:W-:-:S03]  /*3040*/  IMAD.WIDE R74, R173, 0x2, R108 ;  /* 0x00000002ad4a7825 */ /* 0x001fc600078e026c */
[----:B------:R0:W4:Y:S01]  /*3050*/  @!P2 LDG.E.U16 R86, desc[UR8][R76.64] ;  /* 0x000000084c56a981 */ /* 0x000122000c1e1500 */
[C---:B-1----:R-:W-:Y:S01]  /*3060*/  IMAD.WIDE R72, R173.reuse, 0x2, R110 ;  /* 0x00000002ad487825 */ /* 0x042fe200078e026e */
[----:B------:R-:W-:Y:S02]  /*3070*/  PRMT R196, RZ, 0x7610, R196 ;  /* 0x00007610ffc47816 */ /* 0x000fe400000000c4 */
[----:B------:R1:W4:Y:S01]  /*3080*/  @!P2 LDG.E.U16 R186, desc[UR8][R68.64] ;  /* 0x0000000844baa981 */ /* 0x000322000c1e1500 */
[C---:B------:R-:W-:Y:S01]  /*3090*/  IMAD.WIDE R70, R173.reuse, 0x2, R112 ;  /* 0x00000002ad467825 */ /* 0x040fe200078e0270 */
[----:B------:R-:W-:Y:S02]  /*30a0*/  PRMT R194, RZ, 0x7610, R194 ;  /* 0x00007610ffc27816 */ /* 0x000fe400000000c2 */
[----:B------:R1:W4:Y:S01]  /*30b0*/  @!P2 LDG.E.U16 R172, desc[UR8][R72.64] ;  /* 0x0000000848aca981 */ /* 0x000322000c1e1500 */
[----:B0-----:R-:W-:Y:S01]  /*30c0*/  IMAD.WIDE R76, R173, 0x2, R106 ;  /* 0x00000002ad4c7825 */ /* 0x001fe200078e026a */
[----:B------:R-:W-:-:S02]  /*30d0*/  PRMT R192, RZ, 0x7610, R192 ;  /* 0x00007610ffc07816 */ /* 0x000fc400000000c0 */
[----:B------:R0:W4:Y:S01]  /*30e0*/  @!P2 LDG.E.U16 R184, desc[UR8][R70.64] ;  /* 0x0000000846b8a981 */ /* 0x000122000c1e1500 */
[----:B------:R-:W-:Y:S01]  /*30f0*/  PRMT R190, RZ, 0x7610, R190 ;  /* 0x00007610ffbe7816 */ /* 0x000fe200000000be */
[C---:B-1----:R-:W-:Y:S01]  /*3100*/  IMAD.WIDE R68, R173.reuse, 0x2, R124 ;  /* 0x00000002ad447825 */ /* 0x042fe200078e027c */
[----:B------:R-:W-:Y:S01]  /*3110*/  PRMT R188, RZ, 0x7610, R188 ;  /* 0x00007610ffbc7816 */ /* 0x000fe200000000bc */
[----:B------:R1:W4:Y:S02]  /*3120*/  @!P2 LDG.E.U16 R170, desc[UR8][R74.64] ;  /* 0x000000084aaaa981 */ /* 0x000324000c1e1500 */
[C---:B------:R-:W-:Y:S02]  /*3130*/  IMAD.WIDE R72, R173.reuse, 0x2, R120 ;  /* 0x00000002ad487825 */ /* 0x040fe400078e0278 */
[----:B------:R1:W4:Y:S02]  /*3140*/  @!P2 LDG.E.U16 R168, desc[UR8][R76.64] ;  /* 0x000000084ca8a981 */ /* 0x000324000c1e1500 */
[C---:B0-----:R-:W-:Y:S01]  /*3150*/  IMAD.WIDE R70, R173.reuse, 0x2, R122 ;  /* 0x00000002ad467825 */ /* 0x041fe200078e027a */
[----:B------:R-:W-:Y:S01]  /*3160*/  PRMT R198, RZ, 0x7610, R198 ;  /* 0x00007610ffc67816 */ /* 0x000fe200000000c6 */
[----:B------:R0:W4:Y:S02]  /*3170*/  @!P2 LDG.E.U16 R196, desc[UR8][R68.64] ;  /* 0x0000000844c4a981 */ /* 0x000124000c1e1500 */
[C---:B-1----:R-:W-:Y:S01]  /*3180*/  IMAD.WIDE R74, R173.reuse, 0x2, R118 ;  /* 0x00000002ad4a7825 */ /* 0x042fe200078e0276 */
[----:B------:R-:W-:Y:S01]  /*3190*/  PRMT R200, RZ, 0x7610, R200 ;  /* 0x00007610ffc87816 */ /* 0x000fe200000000c8 */
[----:B------:R1:W4:Y:S02]  /*31a0*/  @!P2 LDG.E.U16 R194, desc[UR8][R70.64] ;  /* 0x0000000846c2a981 */ /* 0x000324000c1e1500 */
[C---:B------:R-:W-:Y:S01]  /*31b0*/  IMAD.WIDE R76, R173.reuse, 0x2, R116 ;  /* 0x00000002ad4c7825 */ /* 0x040fe200078e0274 */
[----:B------:R-:W-:Y:S01]  /*31c0*/  PRMT R202, RZ, 0x7610, R202 ;  /* 0x00007610ffca7816 */ /* 0x000fe200000000ca */
[----:B------:R1:W4:Y:S01]  /*31d0*/  @!P2 LDG.E.U16 R192, desc[UR8][R72.64] ;  /* 0x0000000848c0a981 */ /* 0x000322000c1e1500 */
[----:B------:R-:W-:Y:S01]  /*31e0*/  PRMT R204, RZ, 0x7610, R204 ;  /* 0x00007610ffcc7816 */ /* 0x000fe200000000cc */
[C---:B0-----:R-:W-:Y:S01]  /*31f0*/  IMAD.WIDE R68, R173.reuse, 0x2, R134 ;  /* 0x00000002ad447825 */ /* 0x041fe200078e0286 */
[----:B------:R-:W-:Y:S01]  /*3200*/  PRMT R206, RZ, 0x7610, R206 ;  /* 0x00007610ffce7816 */ /* 0x000fe200000000ce */
[----:B------:R0:W4:Y:S02]  /*3210*/  @!P2 LDG.E.U16 R190, desc[UR8][R74.64] ;  /* 0x000000084abea981 */ /* 0x000124000c1e1500 */
[----:B-1----:R-:W-:-:S02]  /*3220*/  IMAD.WIDE R70, R173, 0x2, R132 ;  /* 0x00000002ad467825 */ /* 0x002fc400078e0284 */
[----:B------:R1:W4:Y:S02]  /*3230*/  @!P2 LDG.E.U16 R188, desc[UR8][R76.64] ;  /* 0x000000084cbca981 */ /* 0x000324000c1e1500 */
[C---:B------:R-:W-:Y:S01]  /*3240*/  IMAD.WIDE R72, R173.reuse, 0x2, R130 ;  /* 0x00000002ad487825 */ /* 0x040fe200078e0282 */
[----:B------:R-:W-:Y:S01]  /*3250*/  PRMT R208, RZ, 0x7610, R208 ;  /* 0x00007610ffd07816 */ /* 0x000fe200000000d0 */
[----:B------:R1:W4:Y:S02]  /*3260*/  @!P2 LDG.E.U16 R198, desc[UR8][R68.64] ;  /* 0x0000000844c6a981 */ /* 0x000324000c1e1500 */
[C---:B0-----:R-:W-:Y:S01]  /*3270*/  IMAD.WIDE R74, R173.reuse, 0x2, R128 ;  /* 0x00000002ad4a7825 */ /* 0x041fe200078e0280 */
[----:B------:R-:W-:Y:S01]  /*3280*/  PRMT R210, RZ, 0x7610, R210 ;  /* 0x00007610ffd27816 */ /* 0x000fe200000000d2 */
[----:B------:R0:W4:Y:S02]  /*3290*/  @!P2 LDG.E.U16 R200, desc[UR8][R70.64] ;  /* 0x0000000846c8a981 */ /* 0x000124000c1e1500 */
[C---:B-1----:R-:W-:Y:S01]  /*32a0*/  IMAD.WIDE R76, R173.reuse, 0x2, R126 ;  /* 0x00000002ad4c7825 */ /* 0x042fe200078e027e */
[----:B------:R-:W-:Y:S01]  /*32b0*/  PRMT R212, RZ, 0x7610, R212 ;  /* 0x00007610ffd47816 */ /* 0x000fe200000000d4 */
[----:B------:R1:W4:Y:S01]  /*32c0*/  @!P2 LDG.E.U16 R202, desc[UR8][R72.64] ;  /* 0x0000000848caa981 */ /* 0x000322000c1e1500 */
[----:B------:R-:W-:Y:S01]  /*32d0*/  PRMT R214, RZ, 0x7610, R214 ;  /* 0x00007610ffd67816 */ /* 0x000fe200000000d6 */
[C---:B------:R-:W-:Y:S01]  /*32e0*/  IMAD.WIDE R68, R173.reuse, 0x2, R142 ;  /* 0x00000002ad447825 */ /* 0x040fe200078e028e */
[----:B------:R-:W-:Y:S01]  /*32f0*/  PRMT R216, RZ, 0x7610, R216 ;  /* 0x00007610ffd87816 */ /* 0x000fe200000000d8 */
[----:B------:R1:W4:Y:S02]  /*3300*/  @!P2 LDG.E.U16 R204, desc[UR8][R74.64] ;  /* 0x000000084acca981 */ /* 0x000324000c1e1500 */
[----:B0-----:R-:W-:-:S02]  /*3310*/  IMAD.WIDE R70, R173, 0x2, R140 ;  /* 0x00000002ad467825 */ /* 0x001fc400078e028c */
[----:B------:R0:W4:Y:S02]  /*3320*/  @!P2 LDG.E.U16 R206, desc[UR8][R76.64] ;  /* 0x000000084ccea981 */ /* 0x000124000c1e1500 */
[C---:B-1----:R-:W-:Y:S01]  /*3330*/  IMAD.WIDE R72, R173.reuse, 0x2, R144 ;  /* 0x00000002ad487825 */ /* 0x042fe200078e0290 */
[----:B------:R-:W-:Y:S01]  /*3340*/  PRMT R218, RZ, 0x7610, R218 ;  /* 0x00007610ffda7816 */ /* 0x000fe200000000da */
[----:B------:R1:W4:Y:S02]  /*3350*/  @!P2 LDG.E.U16 R208, desc[UR8][R68.64] ;  /* 0x0000000844d0a981 */ /* 0x000324000c1e1500 */
[C---:B------:R-:W-:Y:S01]  /*3360*/  IMAD.WIDE R74, R173.reuse, 0x2, R138 ;  /* 0x00000002ad4a7825 */ /* 0x040fe200078e028a */
[----:B------:R-:W-:Y:S01]  /*3370*/  PRMT R220, RZ, 0x7610, R220 ;  /* 0x00007610ffdc7816 */ /* 0x000fe200000000dc */
[----:B------:R1:W4:Y:S02]  /*3380*/  @!P2 LDG.E.U16 R210, desc[UR8][R70.64] ;  /* 0x0000000846d2a981 */ /* 0x000324000c1e1500 */
[C---:B0-----:R-:W-:Y:S01]  /*3390*/  IMAD.WIDE R76, R173.reuse, 0x2, R136 ;  /* 0x00000002ad4c7825 */ /* 0x041fe200078e0288 */
[----:B------:R-:W-:Y:S01]  /*33a0*/  PRMT R222, RZ, 0x7610, R222 ;  /* 0x00007610ffde7816 */ /* 0x000fe200000000de */
[----:B------:R0:W4:Y:S01]  /*33b0*/  @!P2 LDG.E.U16 R212, desc[UR8][R72.64] ;  /* 0x0000000848d4a981 */ /* 0x000122000c1e1500 */
[----:B------:R-:W-:Y:S01]  /*33c0*/  PRMT R224, RZ, 0x7610, R224 ;  /* 0x00007610ffe07816 */ /* 0x000fe200000000e0 */
[C---:B-1----:R-:W-:Y:S01]  /*33d0*/  IMAD.WIDE R68, R173.reuse, 0x2, R174 ;  /* 0x00000002ad447825 */ /* 0x042fe200078e02ae */
[----:B------:R-:W-:Y:S01]  /*33e0*/  PRMT R226, RZ, 0x7610, R226 ;  /* 0x00007610ffe27816 */ /* 0x000fe200000000e2 */
[----:B------:R1:W4:Y:S02]  /*33f0*/  @!P2 LDG.E.U16 R214, desc[UR8][R74.64] ;  /* 0x000000084ad6a981 */ /* 0x000324000c1e1500 */
[----:B------:R-:W-:-:S02]  /*3400*/  IMAD.WIDE R70, R173, 0x2, R176 ;  /* 0x00000002ad467825 */ /* 0x000fc400078e02b0 */
[----:B------:R1:W4:Y:S02]  /*3410*/  @!P2 LDG.E.U16 R216, desc[UR8][R76.64] ;  /* 0x000000084cd8a981 */ /* 0x000324000c1e1500 */
[C---:B0-----:R-:W-:Y:S02]  /*3420*/  IMAD.WIDE R72, R173.reuse, 0x2, R182 ;  /* 0x00000002ad487825 */ /* 0x041fe400078e02b6 */
[----:B------:R-:W4:Y:S02]  /*3430*/  @!P2 LDG.E.U16 R218, desc[UR8][R68.64] ;  /* 0x0000000844daa981 */ /* 0x000f24000c1e1500 */
[C---:B-1----:R-:W-:Y:S02]  /*3440*/  IMAD.WIDE R74, R173.reuse, 0x2, R178 ;  /* 0x00000002ad4a7825 */ /* 0x042fe400078e02b2 */
[----:B------:R-:W4:Y:S02]  /*3450*/  @!P2 LDG.E.U16 R220, desc[UR8][R70.64] ;  /* 0x0000000846dca981 */ /* 0x000f24000c1e1500 */
[----:B------:R-:W-:-:S02]  /*3460*/  IMAD.WIDE R76, R173, 0x2, R180 ;  /* 0x00000002ad4c7825 */ /* 0x000fc400078e02b4 */
[----:B------:R-:W4:Y:S04]  /*3470*/  @!P2 LDG.E.U16 R222, desc[UR8][R72.64] ;  /* 0x0000000848dea981 */ /* 0x000f28000c1e1500 */
[----:B------:R-:W4:Y:S04]  /*3480*/  @!P2 LDG.E.U16 R224, desc[UR8][R74.64] ;  /* 0x000000084ae0a981 */ /* 0x000f28000c1e1500 */
[----:B------:R-:W4:Y:S01]  /*3490*/  @!P2 LDG.E.U16 R226, desc[UR8][R76.64] ;  /* 0x000000084ce2a981 */ /* 0x000f22000c1e1500 */
[----:B------:R-:W-:-:S04]  /*34a0*/  UIADD3 UR6, UPT, UPT, UR6, -0x1, URZ ;  /* 0xffffffff06067890 */ /* 0x000fc8000fffe0ff */
[----:B------:R-:W-:Y:S01]  /*34b0*/  UISETP.NE.U32.AND UP0, UPT, UR6, URZ, UPT ;  /* 0x000000ff0600728c */ /* 0x000fe2000bf05070 */
[----:B------:R-:W-:Y:S01]  /*34c0*/  IMAD.WIDE R2, R171, 0x2, R2 ;  /* 0x00000002ab027825 */ /* 0x000fe200078e0202 */
[----:B------:R-:W-:-:S03]  /*34d0*/  UIADD3 UR7, UPT, UPT, UR7, -0x10, URZ ;  /* 0xfffffff007077890 */ /* 0x000fc6000fffe0ff */
[----:B------:R-:W-:-:S04]  /*34e0*/  IMAD.WIDE R180, R171, 0x2, R180 ;  /* 0x00000002abb47825 */ /* 0x000fc800078e02b4 */
[----:B------:R-:W-:-:S04]  /*34f0*/  IMAD.WIDE R178, R171, 0x2, R178 ;  /* 0x00000002abb27825 */ /* 0x000fc800078e02b2 */
[----:B------:R-:W-:-:S04]  /*3500*/  IMAD.WIDE R182, R171, 0x2, R182 ;  /* 0x00000002abb67825 */ /* 0x000fc800078e02b6 */
[----:B------:R-:W-:-:S04]  /*3510*/  IMAD.WIDE R176, R171, 0x2, R176 ;  /* 0x00000002abb07825 */ /* 0x000fc800078e02b0 */
[----:B------:R-:W-:-:S04]  /*3520*/  IMAD.WIDE R174, R171, 0x2, R174 ;  /* 0x00000002abae7825 */ /* 0x000fc800078e02ae */
[----:B------:R-:W-:-:S04]  /*3530*/  IMAD.WIDE R136, R171, 0x2, R136 ;  /* 0x00000002ab887825 */ /* 0x000fc800078e0288 */
[----:B------:R-:W-:-:S04]  /*3540*/  IMAD.WIDE R138, R171, 0x2, R138 ;  /* 0x00000002ab8a7825 */ /* 0x000fc800078e028a */
[C---:B------:R-:W-:Y:S01]  /*3550*/  IMAD.WIDE R144, R171.reuse, 0x2, R144 ;  /* 0x00000002ab907825 */ /* 0x040fe200078e0290 */
[----:B--2---:R-:W-:Y:S04]  /*3560*/  STS.U16 [R153+UR5+0x2000], R80 ;  /* 0x0020005099007988 */ /* 0x004fe80008000405 */
[----:B-----5:R-:W-:Y:S04]  /*3570*/  STS.U16 [R153+UR5+0x2200], R82 ;  /* 0x0022005299007988 */ /* 0x020fe80008000405 */
[----:B---3--:R-:W-:Y:S04]  /*3580*/  STS.U16 [R158+UR5+0x2100], R79 ;  /* 0x0021004f9e007988 */ /* 0x008fe80008000405 */
[----:B------:R-:W-:Y:S04]  /*3590*/  STS.U16 [R158+UR5+0x2300], R81 ;  /* 0x002300519e007988 */ /* 0x000fe80008000405 */
[----:B----4-:R-:W-:Y:S04]  /*35a0*/  STS.U16 [R153+UR5], R84 ;  /* 0x0000005499007988 */ /* 0x010fe80008000405 */
[----:B------:R-:W-:Y:S04]  /*35b0*/  STS.U16 [R153+UR5+0x100], R78 ;  /* 0x0001004e99007988 */ /* 0x000fe80008000405 */
        /* <DEDUP_REMOVED lines=29> */
[----:B------:R-:W-:Y:S01]  /*3790*/  STS.U16 [R153+UR5+0x1f00], R226 ;  /* 0x001f00e299007988 */ /* 0x000fe20008000405 */
[----:B------:R-:W-:Y:S06]  /*37a0*/  BAR.SYNC.DEFER_BLOCKING 0x0 ;  /* 0x0000000000007b1d */ /* 0x000fec0000010000 */
[----:B------:R-:W-:Y:S04]  /*37b0*/  LDSM.16.M88.4 R72, [R154] ;  /* 0x000000009a48783b */ /* 0x000fe80000000200 */
[----:B------:R-:W-:Y:S04]  /*37c0*/  LDSM.16.M88.4 R76, [R154+0x800] ;  /* 0x000800009a4c783b */ /* 0x000fe80000000200 */
[----:B------:R-:W-:Y:S04]  /*37d0*/  LDSM.16.M88.4 R80, [R154+0x1000] ;  /* 0x001000009a50783b */ /* 0x000fe80000000200 */
[----:B------:R-:W-:Y:S04]  /*37e0*/  LDSM.16.M88.4 R84, [R154+0x1800] ;  /* 0x001800009a54783b */ /* 0x000fe80000000200 */
[----:B------:R-:W0:Y:S04]  /*37f0*/  LDSM.16.MT88.4 R88, [R160+UR5+0x2000] ;  /* 0x00200005a058783b */ /* 0x000e280008004200 */
[----:B------:R-:W1:Y:S01]  /*3800*/  LDSM.16.MT88.4 R68, [R152+UR5+0x2000] ;  /* 0x002000059844783b */ /* 0x000e620008004200 */
[----:B------:R-:W-:-:S04]  /*3810*/  IMAD.WIDE R140, R171, 0x2, R140 ;  /* 0x00000002ab8c7825 */ /* 0x000fc800078e028c */
[----:B------:R-:W-:-:S04]  /*3820*/  IMAD.WIDE R142, R171, 0x2, R142 ;  /* 0x00000002ab8e7825 */ /* 0x000fc800078e028e */
[----:B------:R-:W-:-:S04]  /*3830*/  IMAD.WIDE R126, R171, 0x2, R126 ;  /* 0x00000002ab7e7825 */ /* 0x000fc800078e027e */
[----:B------:R-:W-:-:S04]  /*3840*/  IMAD.WIDE R128, R171, 0x2, R128 ;  /* 0x00000002ab807825 */ /* 0x000fc800078e0280 */
[C---:B------:R-:W-:Y:S01]  /*3850*/  IMAD.WIDE R130, R171.reuse, 0x2, R130 ;  /* 0x00000002ab827825 */ /* 0x040fe200078e0282 */
[C---:B0-----:R-:W-:Y:S08]  /*3860*/  HMMA.16816.F32.BF16 R40, R88.reuse, R74, R40 ;  /* 0x0000004a5828723c */ /* 0x041ff00000041828 */
[C---:B------:R-:W-:Y:S08]  /*3870*/  HMMA.16816.F32.BF16 R44, R88.reuse, R76, R44 ;  /* 0x0000004c582c723c */ /* 0x040ff0000004182c */
[C---:B------:R-:W-:Y:S08]  /*3880*/  HMMA.16816.F32.BF16 R48, R88.reuse, R78, R48 ;  /* 0x0000004e5830723c */ /* 0x040ff00000041830 */
[C---:B------:R-:W-:Y:S08]  /*3890*/  HMMA.16816.F32.BF16 R52, R88.reuse, R80, R52 ;  /* 0x000000505834723c */ /* 0x040ff00000041834 */
[C---:B------:R-:W-:Y:S08]  /*38a0*/  HMMA.16816.F32.BF16 R56, R88.reuse, R82, R56 ;  /* 0x000000525838723c */ /* 0x040ff00000041838 */
[C---:B------:R-:W-:Y:S08]  /*38b0*/  HMMA.16816.F32.BF16 R60, R88.reuse, R84, R60 ;  /* 0x00000054583c723c */ /* 0x040ff0000004183c */
[----:B------:R-:W-:Y:S01]  /*38c0*/  HMMA.16816.F32.BF16 R64, R88, R86, R64 ;  /* 0x000000565840723c */ /* 0x000fe20000041840 */
[----:B------:R-:W-:-:S04]  /*38d0*/  IMAD.WIDE R132, R171, 0x2, R132 ;  /* 0x00000002ab847825 */ /* 0x000fc800078e0284 */
[----:B------:R-:W-:-:S03]  /*38e0*/  IMAD.WIDE R134, R171, 0x2, R134 ;  /* 0x00000002ab867825 */ /* 0x000fc600078e0286 */
[----:B-1----:R-:W-:Y:S01]  /*38f0*/  HMMA.16816.F32.BF16 R4, R68, R72, R4 ;  /* 0x000000484404723c */ /* 0x002fe20000041804 */
[----:B------:R-:W-:-:S04]  /*3900*/  IMAD.WIDE R116, R171, 0x2, R116 ;  /* 0x00000002ab747825 */ /* 0x000fc800078e0274 */
[----:B------:R-:W-:-:S03]  /*3910*/  IMAD.WIDE R118, R171, 0x2, R118 ;  /* 0x00000002ab767825 */ /* 0x000fc600078e0276 */
[----:B------:R-:W-:Y:S01]  /*3920*/  HMMA.16816.F32.BF16 R8, R68, R74, R8 ;  /* 0x0000004a4408723c */ /* 0x000fe20000041808 */
        /* <DEDUP_REMOVED lines=21> */
[----:B------:R-:W-:Y:S02]  /*3a80*/  IMAD.MOV.U32 R69, RZ, RZ, R2 ;  /* 0x000000ffff457224 */ /* 0x000fe400078e0002 */
[----:B------:R-:W-:Y:S02]  /*3a90*/  IMAD.MOV.U32 R72, RZ, RZ, R3 ;  /* 0x000000ffff487224 */ /* 0x000fe400078e0003 */
[----:B------:R-:W-:Y:S01]  /*3aa0*/  IMAD.WIDE R92, R156, 0x2, R92 ;  /* 0x000000029c5c7825 */ /* 0x000fe200078e025c */
[----:B------:R-:W-:-:S14]  /*3ab0*/  BRA.U UP0, `(.L_x_2) ;  /* 0xfffffff100987547 */ /* 0x000fdc000b83ffff */
[----:B------:R-:W-:Y:S02]  /*3ac0*/  F2FP.BF16.F32.PACK_AB R72, R42, R38 ;  /* 0x000000262a48723e */ /* 0x000fe400000010ff */
[----:B------:R-:W-:Y:S02]  /*3ad0*/  F2FP.BF16.F32.PACK_AB R76, R41, R37 ;  /* 0x00000025294c723e */ /* 0x000fe400000010ff */
[----:B------:R-:W-:Y:S02]  /*3ae0*/  F2FP.BF16.F32.PACK_AB R42, R56, R52 ;  /* 0x00000034382a723e */ /* 0x000fe400000010ff */
[----:B------:R-:W-:Y:S02]  /*3af0*/  F2FP.BF16.F32.PACK_AB R41, R48, R44 ;  /* 0x0000002c3029723e */ /* 0x000fe400000010ff */
[----:B------:R-:W-:Y:S02]  /*3b00*/  F2FP.BF16.F32.PACK_AB R70, R59, R55 ;  /* 0x000000373b46723e */ /* 0x000fe400000010ff */
[----:B------:R-:W-:-:S02]  /*3b10*/  F2FP.BF16.F32.PACK_AB R69, R51, R47 ;  /* 0x0000002f3345723e */ /* 0x000fc400000010ff */
        /* <DEDUP_REMOVED lines=25> */
[----:B------:R-:W-:-:S07]  /*3cb0*/  F2FP.BF16.F32.PACK_AB R4, R8, R4 ;  /* 0x000000040804723e */ /* 0x000fce00000010ff */
.L_x_1:
[----:B------:R-:W0:Y:S01]  /*3cc0*/  S2R R10, SR_TID.X ;  /* 0x00000000000a7919 */ /* 0x000e220000002100 */
[----:B------:R-:W1:Y:S01]  /*3cd0*/  S2UR UR5, SR_CgaCtaId ;  /* 0x00000000000579c3 */ /* 0x000e620000008800 */
[----:B------:R-:W-:Y:S01]  /*3ce0*/  UMOV UR4, 0x400 ;  /* 0x0000040000047882 */ /* 0x000fe20000000000 */
[----:B------:R-:W2:Y:S01]  /*3cf0*/  LDCU.128 UR12, c[0x0][0x390] ;  /* 0x00007200ff0c77ac */ /* 0x000ea20008000c00 */
[C---:B------:R-:W-:Y:S02]  /*3d00*/  LOP3.LUT R25, R151.reuse, R0, RZ, 0xfc, !PT ;  /* 0x0000000097197212 */ /* 0x040fe400078efcff */
[C-C-:B------:R-:W-:Y:S02]  /*3d10*/  LOP3.LUT R29, R151.reuse, 0x4, R0.reuse, 0xfe, !PT ;  /* 0x00000004971d7812 */ /* 0x140fe400078efe00 */
[C-C-:B------:R-:W-:Y:S01]  /*3d20*/  LOP3.LUT R27, R151.reuse, 0x8, R0.reuse, 0xfe, !PT ;  /* 0x00000008971b7812 */ /* 0x140fe200078efe00 */
[----:B------:R-:W3:Y:S01]  /*3d30*/  LDC R36, c[0x0][0x3b8] ;  /* 0x0000ee00ff247b82 */ /* 0x000ee20000000800 */
[----:B------:R-:W-:-:S02]  /*3d40*/  LOP3.LUT R24, R151, 0x10, R0, 0xfe, !PT ;  /* 0x0000001097187812 */ /* 0x000fc400078efe00 */
[C-C-:B------:R-:W-:Y:S02]  /*3d50*/  LOP3.LUT R33, R151.reuse, 0xc, R0.reuse, 0xfe, !PT ;  /* 0x0000000c97217812 */ /* 0x140fe400078efe00 */
[C-C-:B------:R-:W-:Y:S02]  /*3d60*/  LOP3.LUT R32, R151.reuse, 0x14, R0.reuse, 0xfe, !PT ;  /* 0x0000001497207812 */ /* 0x140fe400078efe00 */
[C-C-:B------:R-:W-:Y:S02]  /*3d70*/  LOP3.LUT R60, R151.reuse, 0x18, R0.reuse, 0xfe, !PT ;  /* 0x00000018973c7812 */ /* 0x140fe400078efe00 */
[C-C-:B------:R-:W-:Y:S02]  /*3d80*/  LOP3.LUT R104, R151.reuse, 0x20, R0.reuse, 0xfe, !PT ;  /* 0x0000002097687812 */ /* 0x140fe400078efe00 */
[----:B------:R-:W-:Y:S02]  /*3d90*/  LOP3.LUT R103, R151, 0x24, R0, 0xfe, !PT ;  /* 0x0000002497677812 */ /* 0x000fe400078efe00 */
[----:B--2---:R-:W-:-:S02]  /*3da0*/  ISETP.GE.AND P0, PT, R146, UR14, PT ;  /* 0x0000000e92007c0c */ /* 0x004fc4000bf06270 */
[--C-:B------:R-:W-:Y:S01]  /*3db0*/  LOP3.LUT R102, R151, 0x28, R0.reuse, 0xfe, !PT ;  /* 0x0000002897667812 */ /* 0x100fe200078efe00 */
[----:B-1----:R-:W-:Y:S01]  /*3dc0*/  ULEA UR4, UR5, UR4, 0x18 ;  /* 0x0000000405047291 */ /* 0x002fe2000f8ec0ff */
[----:B------:R-:W-:Y:S01]  /*3dd0*/  ISETP.LT.AND P6, PT, R25, UR15, !P0 ;  /* 0x0000000f19007c0c */ /* 0x000fe2000c7c1270 */
[----:B------:R-:W1:Y:S01]  /*3de0*/  LDCU UR5, c[0x0][0x3b4] ;  /* 0x00007680ff0577ac */ /* 0x000e620008000800 */
[----:B------:R-:W-:Y:S02]  /*3df0*/  ISETP.LT.AND P5, PT, R29, UR15, !P0 ;  /* 0x0000000f1d007c0c */ /* 0x000fe4000c7a1270 */
[----:B------:R-:W-:Y:S01]  /*3e00*/  ISETP.LT.AND P3, PT, R24, UR15, !P0 ;  /* 0x0000000f18007c0c */ /* 0x000fe2000c761270 */
[C---:B0-----:R-:W-:Y:S01]  /*3e10*/  IMAD.SHL.U32 R2, R10.reuse, 0x200, RZ ;  /* 0x000002000a027824 */ /* 0x041fe200078e00ff */
[C-C-:B------:R-:W-:Y:S01]  /*3e20*/  LOP3.LUT R101, R151.reuse, 0x2c, R0.reuse, 0xfe, !PT ;  /* 0x0000002c97657812 */ /* 0x140fe200078efe00 */
[----:B------:R-:W-:Y:S01]  /*3e30*/  IMAD.SHL.U32 R9, R10, 0x10, RZ ;  /* 0x000000100a097824 */ /* 0x000fe200078e00ff */
[--C-:B------:R-:W-:Y:S01]  /*3e40*/  LOP3.LUT R100, R151, 0x30, R0.reuse, 0xfe, !PT ;  /* 0x0000003097647812 */ /* 0x100fe200078efe00 */
[-C--:B---3--:R-:W-:Y:S01]  /*3e50*/  IMAD R59, R25, R36.reuse, RZ ;  /* 0x00000024193b7224 */ /* 0x088fe200078e02ff */
[----:B------:R-:W-:Y:S01]  /*3e60*/  LOP3.LUT R3, R2, 0x3000, RZ, 0xc0, !PT ;  /* 0x0000300002037812 */ /* 0x000fe200078ec0ff */
[----:B------:R-:W-:Y:S01]  /*3e70*/  IMAD.SHL.U32 R2, R10, 0x800, RZ ;  /* 0x000008000a027824 */ /* 0x000fe200078e00ff */
[----:B------:R-:W-:Y:S01]  /*3e80*/  LOP3.LUT R99, R151, 0x34, R0, 0xfe, !PT ;  /* 0x0000003497637812 */ /* 0x000fe200078efe00 */
[-C--:B------:R-:W-:Y:S01]  /*3e90*/  IMAD R34, R29, R36.reuse, RZ ;  /* 0x000000241d227224 */ /* 0x080fe200078e02ff */
[----:B------:R-:W-:Y:S01]  /*3ea0*/  LOP3.LUT R3, R3, 0xc60, R150, 0xf8, !PT ;  /* 0x00000c6003037812 */ /* 0x000fe200078ef896 */
[-C--:B------:R-:W-:Y:S01]  /*3eb0*/  IMAD R35, R27, R36.reuse, RZ ;  /* 0x000000241b237224 */ /* 0x080fe200078e02ff */
[----:B------:R-:W-:Y:S01]  /*3ec0*/  LOP3.LUT R8, R2, 0x3000, RZ, 0xc0, !PT ;  /* 0x0000300002087812 */ /* 0x000fe200078ec0ff */
[----:B------:R-:W-:Y:S01]  /*3ed0*/  IMAD.SHL.U32 R2, R10, 0x4, RZ ;  /* 0x000000040a027824 */ /* 0x000fe200078e00ff */
[----:B------:R-:W-:Y:S01]  /*3ee0*/  LOP3.LUT R98, R151, 0x38, R0, 0xfe, !PT ;  /* 0x0000003897627812 */ /* 0x000fe200078efe00 */
[----:B-1----:R-:W-:Y:S01]  /*3ef0*/  IMAD R38, R146, UR5, RZ ;  /* 0x0000000592267c24 */ /* 0x002fe2000f8e02ff */
[----:B------:R-:W-:Y:S01]  /*3f00*/  LOP3.LUT R9, R8, 0x3f0, R9, 0xf8, !PT ;  /* 0x000003f008097812 */ /* 0x000fe200078ef809 */
[----:B------:R-:W-:Y:S01]  /*3f10*/  IMAD R61, R33, R36, RZ ;  /* 0x00000024213d7224 */ /* 0x000fe200078e02ff */
[----:B------:R-:W-:Y:S01]  /*3f20*/  LOP3.LUT R2, R3, 0x70, R2, 0x78, !PT ;  /* 0x0000007003027812 */ /* 0x000fe200078e7802 */
[----:B------:R-:W-:Y:S01]  /*3f30*/  BAR.SYNC.DEFER_BLOCKING 0x0 ;  /* 0x0000000000007b1d */ /* 0x000fe20000010000 */
[----:B------:R-:W-:Y:S01]  /*3f40*/  SHF.R.U32.HI R8, RZ, 0x1, R10 ;  /* 0x00000001ff087819 */ /* 0x000fe2000001160a */
[----:B------:R-:W-:Y:S01]  /*3f50*/  IMAD R63, R36, 0x10, R59 ;  /* 0x00000010243f7824 */ /* 0x000fe200078e023b */
[----:B------:R-:W-:-:S02]  /*3f60*/  LEA R37, P1, R38, UR12, 0x1 ;  /* 0x0000000c26257c11 */ /* 0x000fc4000f8208ff */
[----:B------:R-:W-:Y:S02]  /*3f70*/  LOP3.LUT R26, R9, 0x20, R8, 0x78, !PT ;  /* 0x00000020091a7812 */ /* 0x000fe400078e7808 */
[----:B------:R-:W-:Y:S02]  /*3f80*/  LEA.HI.X.SX32 R38, R38, UR13, 0x1, P1 ;  /* 0x0000000d26267c11 */ /* 0x000fe400088f0eff */
[----:B------:R-:W-:Y:S02]  /*3f90*/  LOP3.LUT R62, R26, 0x40, RZ, 0x3c, !PT ;  /* 0x000000401a3e7812 */ /* 0x000fe400078e3cff */
[----:B------:R-:W-:Y:S02]  /*3fa0*/  ISETP.LT.AND P1, PT, R27, UR15, !P0 ;  /* 0x0000000f1b007c0c */ /* 0x000fe4000c721270 */
[C-C-:B------:R-:W-:Y:S02]  /*3fb0*/  LOP3.LUT R97, R151.reuse, 0x3c, R0.reuse, 0xfe, !PT ;  /* 0x0000003c97617812 */ /* 0x140fe400078efe00 */
[----:B------:R-:W-:-:S02]  /*3fc0*/  LOP3.LUT R96, R151, 0x40, R0, 0xfe, !PT ;  /* 0x0000004097607812 */ /* 0x000fc400078efe00 */
[C-C-:B------:R-:W-:Y:S02]  /*3fd0*/  LOP3.LUT R95, R151.reuse, 0x44, R0.reuse, 0xfe, !PT ;  /* 0x00000044975f7812 */ /* 0x140fe400078efe00 */
[C-C-:B------:R-:W-:Y:S02]  /*3fe0*/  LOP3.LUT R94, R151.reuse, 0x48, R0.reuse, 0xfe, !PT ;  /* 0x00000048975e7812 */ /* 0x140fe400078efe00 */
[C-C-:B------:R-:W-:Y:S02]  /*3ff0*/  LOP3.LUT R93, R151.reuse, 0x4c, R0.reuse, 0xfe, !PT ;  /* 0x0000004c975d7812 */ /* 0x140fe400078efe00 */
[C-C-:B------:R-:W-:Y:S01]  /*4000*/  LOP3.LUT R92, R151.reuse, 0x50, R0.reuse, 0xfe, !PT ;  /* 0x00000050975c7812 */ /* 0x140fe200078efe00 */
[----:B------:R-:W-:Y:S01]  /*4010*/  STS.128 [R2+UR4], R4 ;  /* 0x0000000402007988 */ /* 0x000fe20008000c04 */
[C-C-:B------:R-:W-:Y:S02]  /*4020*/  LOP3.LUT R91, R151.reuse, 0x54, R0.reuse, 0xfe, !PT ;  /* 0x00000054975b7812 */ /* 0x140fe400078efe00 */
[C-C-:B------:R-:W-:Y:S01]  /*4030*/  LOP3.LUT R90, R151.reuse, 0x58, R0.reuse, 0xfe, !PT ;  /* 0x00000058975a7812 */ /* 0x140fe200078efe00 */
[----:B------:R0:W-:Y:S01]  /*4040*/  STS.128 [R2+UR4+0x200], R52 ;  /* 0x0002003402007988 */ /* 0x0001e20008000c04 */
[----:B------:R-:W-:-:S02]  /*4050*/  LOP3.LUT R89, R151, 0x5c, R0, 0xfe, !PT ;  /* 0x0000005c97597812 */ /* 0x000fc400078efe00 */
[C-C-:B------:R-:W-:Y:S01]  /*4060*/  LOP3.LUT R88, R151.reuse, 0x60, R0.reuse, 0xfe, !PT ;  /* 0x0000006097587812 */ /* 0x140fe200078efe00 */
[----:B------:R1:W-:Y:S01]  /*4070*/  STS.128 [R2+UR4+0x80], R48 ;  /* 0x0000803002007988 */ /* 0x0003e20008000c04 */
[C-C-:B------:R-:W-:Y:S02]  /*4080*/  LOP3.LUT R87, R151.reuse, 0x64, R0.reuse, 0xfe, !PT ;  /* 0x0000006497577812 */ /* 0x140fe400078efe00 */
[C-C-:B------:R-:W-:Y:S01]  /*4090*/  LOP3.LUT R86, R151.reuse, 0x68, R0.reuse, 0xfe, !PT ;  /* 0x0000006897567812 */ /* 0x140fe200078efe00 */
[----:B------:R-:W-:Y:S01]  /*40a0*/  STS.128 [R2+UR4+0x280], R44 ;  /* 0x0002802c02007988 */ /* 0x000fe20008000c04 */
[C-C-:B------:R-:W-:Y:S02]  /*40b0*/  LOP3.LUT R85, R151.reuse, 0x6c, R0.reuse, 0xfe, !PT ;  /* 0x0000006c97557812 */ /* 0x140fe400078efe00 */
[C-C-:B------:R-:W-:Y:S01]  /*40c0*/  LOP3.LUT R84, R151.reuse, 0x70, R0.reuse, 0xfe, !PT ;  /* 0x0000007097547812 */ /* 0x140fe200078efe00 */
[----:B------:R-:W-:Y:S01]  /*40d0*/  STS.128 [R2+UR4+0x100], R40 ;  /* 0x0001002802007988 */ /* 0x000fe20008000c04 */
[----:B------:R-:W-:-:S02]  /*40e0*/  LOP3.LUT R83, R151, 0x74, R0, 0xfe, !PT ;  /* 0x0000007497537812 */ /* 0x000fc400078efe00 */
[----:B------:R-:W-:Y:S01]  /*40f0*/  LOP3.LUT R82, R151, 0x78, R0, 0xfe, !PT ;  /* 0x0000007897527812 */ /* 0x000fe200078efe00 */
[----:B------:R2:W-:Y:S01]  /*4100*/  STS.128 [R2+UR4+0x300], R76 ;  /* 0x0003004c02007988 */ /* 0x0005e20008000c04 */
[CC--:B0-----:R-:W-:Y:S02]  /*4110*/  LEA R52, P2, R59.reuse, R37.reuse, 0x1 ;  /* 0x000000253b347211 */ /* 0x0c1fe400078408ff */
[C---:B------:R-:W-:Y:S01]  /*4120*/  LEA R54, P4, R34.reuse, R37, 0x1 ;  /* 0x0000002522367211 */ /* 0x040fe200078808ff */
[----:B------:R0:W-:Y:S01]  /*4130*/  STS.128 [R2+UR4+0x180], R72 ;  /* 0x0001804802007988 */ /* 0x0001e20008000c04 */
[-C--:B------:R-:W-:Y:S02]  /*4140*/  LEA.HI.X.SX32 R53, R59, R38.reuse, 0x1, P2 ;  /* 0x000000263b357211 */ /* 0x080fe400010f0eff */
[----:B------:R-:W-:Y:S01]  /*4150*/  LEA.HI.X.SX32 R55, R34, R38, 0x1, P4 ;  /* 0x0000002622377211 */ /* 0x000fe200020f0eff */
[----:B------:R3:W-:Y:S01]  /*4160*/  STS.128 [R2+UR4+0x380], R68 ;  /* 0x0003804402007988 */ /* 0x0007e20008000c04 */
[----:B------:R-:W-:-:S02]  /*4170*/  ISETP.LT.AND P2, PT, R32, UR15, !P0 ;  /* 0x0000000f20007c0c */ /* 0x000fc4000c741270 */
[----:B------:R-:W-:Y:S01]  /*4180*/  ISETP.LT.AND P4, PT, R33, UR15, !P0 ;  /* 0x0000000f21007c0c */ /* 0x000fe2000c781270 */
[----:B------:R-:W-:Y:S01]  /*4190*/  BAR.SYNC.DEFER_BLOCKING 0x0 ;  /* 0x0000000000007b1d */ /* 0x000fe20000010000 */
[C-C-:B-1----:R-:W-:Y:S02]  /*41a0*/  LOP3.LUT R51, R151.reuse, 0x1c, R0.reuse, 0xfe, !PT ;  /* 0x0000001c97337812 */ /* 0x142fe400078efe00 */
[C-C-:B------:R-:W-:Y:S02]  /*41b0*/  LOP3.LUT R81, R151.reuse, 0x7c, R0.reuse, 0xfe, !PT ;  /* 0x0000007c97517812 */ /* 0x140fe400078efe00 */
[C-C-:B------:R-:W-:Y:S02]  /*41c0*/  LOP3.LUT R80, R151.reuse, 0x80, R0.reuse, 0xfe, !PT ;  /* 0x0000008097507812 */ /* 0x140fe400078efe00 */
[C-C-:B--2---:R-:W-:Y:S02]  /*41d0*/  LOP3.LUT R79, R151.reuse, 0x84, R0.reuse, 0xfe, !PT ;  /* 0x00000084974f7812 */ /* 0x144fe400078efe00 */
[----:B------:R-:W-:-:S02]  /*41e0*/  LOP3.LUT R78, R151, 0x88, R0, 0xfe, !PT ;  /* 0x00000088974e7812 */ /* 0x000fc400078efe00 */
[C-C-:B------:R-:W-:Y:S02]  /*41f0*/  LOP3.LUT R77, R151.reuse, 0x8c, R0.reuse, 0xfe, !PT ;  /* 0x0000008c974d7812 */ /* 0x140fe400078efe00 */
[C-C-:B------:R-:W-:Y:S02]  /*4200*/  LOP3.LUT R76, R151.reuse, 0x90, R0.reuse, 0xfe, !PT ;  /* 0x00000090974c7812 */ /* 0x140fe400078efe00 */
[C-C-:B0-----:R-:W-:Y:S02]  /*4210*/  LOP3.LUT R75, R151.reuse, 0x94, R0.reuse, 0xfe, !PT ;  /* 0x00000094974b7812 */ /* 0x141fe400078efe00 */
[C-C-:B------:R-:W-:Y:S02]  /*4220*/  LOP3.LUT R74, R151.reuse, 0x98, R0.reuse, 0xfe, !PT ;  /* 0x00000098974a7812 */ /* 0x140fe400078efe00 */
[C-C-:B------:R-:W-:Y:S02]  /*4230*/  LOP3.LUT R73, R151.reuse, 0x9c, R0.reuse, 0xfe, !PT ;  /* 0x0000009c97497812 */ /* 0x140fe400078efe00 */
[----:B------:R-:W-:-:S02]  /*4240*/  LOP3.LUT R72, R151, 0xa0, R0, 0xfe, !PT ;  /* 0x000000a097487812 */ /* 0x000fc400078efe00 */
[C-C-:B---3--:R-:W-:Y:S01]  /*4250*/  LOP3.LUT R71, R151.reuse, 0xa4, R0.reuse, 0xfe, !PT ;  /* 0x000000a497477812 */ /* 0x148fe200078efe00 */
[----:B------:R-:W0:Y:S01]  /*4260*/  LDS.128 R16, [R26+UR4] ;  /* 0x000000041a107984 */ /* 0x000e220008000c00 */
[C-C-:B------:R-:W-:Y:S02]  /*4270*/  LOP3.LUT R70, R151.reuse, 0xa8, R0.reuse, 0xfe, !PT ;  /* 0x000000a897467812 */ /* 0x140fe400078efe00 */
[C-C-:B------:R-:W-:Y:S01]  /*4280*/  LOP3.LUT R69, R151.reuse, 0xac, R0.reuse, 0xfe, !PT ;  /* 0x000000ac97457812 */ /* 0x140fe200078efe00 */
[----:B------:R-:W1:Y:S01]  /*4290*/  LDS.128 R4, [R62+UR4] ;  /* 0x000000043e047984 */ /* 0x000e620008000c00 */
[C-C-:B------:R-:W-:Y:S02]  /*42a0*/  LOP3.LUT R68, R151.reuse, 0xb0, R0.reuse, 0xfe, !PT ;  /* 0x000000b097447812 */ /* 0x140fe400078efe00 */
[C-C-:B------:R-:W-:Y:S01]  /*42b0*/  LOP3.LUT R67, R151.reuse, 0xb4, R0.reuse, 0xfe, !PT ;  /* 0x000000b497437812 */ /* 0x140fe200078efe00 */
[----:B------:R-:W2:Y:S01]  /*42c0*/  LDS.128 R12, [R26+UR4+0x400] ;  /* 0x000400041a0c7984 */ /* 0x000ea20008000c00 */
[----:B------:R-:W-:-:S02]  /*42d0*/  LOP3.LUT R66, R151, 0xb8, R0, 0xfe, !PT ;  /* 0x000000b897427812 */ /* 0x000fc400078efe00 */
[C-C-:B------:R-:W-:Y:S01]  /*42e0*/  LOP3.LUT R65, R151.reuse, 0xbc, R0.reuse, 0xfe, !PT ;  /* 0x000000bc97417812 */ /* 0x140fe200078efe00 */
[----:B------:R-:W3:Y:S01]  /*42f0*/  LDS.128 R8, [R62+UR4+0x400] ;  /* 0x000400043e087984 */ /* 0x000ee20008000c00 */
[C-C-:B------:R-:W-:Y:S02]  /*4300*/  LOP3.LUT R64, R151.reuse, 0xc0, R0.reuse, 0xfe, !PT ;  /* 0x000000c097407812 */ /* 0x140fe400078efe00 */
[C-C-:B------:R-:W-:Y:S01]  /*4310*/  LOP3.LUT R50, R151.reuse, 0xc4, R0.reuse, 0xfe, !PT ;  /* 0x000000c497327812 */ /* 0x140fe200078efe00 */
[----:B------:R-:W4:Y:S01]  /*4320*/  LDS.128 R20, [R26+UR4+0x800] ;  /* 0x000800041a147984 */ /* 0x000f220008000c00 */
[C-C-:B------:R-:W-:Y:S02]  /*4330*/  LOP3.LUT R49, R151.reuse, 0xc8, R0.reuse, 0xfe, !PT ;  /* 0x000000c897317812 */ /* 0x140fe400078efe00 */
[C-C-:B------:R-:W-:Y:S01]  /*4340*/  LOP3.LUT R48, R151.reuse, 0xcc, R0.reuse, 0xfe, !PT ;  /* 0x000000cc97307812 */ /* 0x140fe200078efe00 */
[----:B------:R-:W5:Y:S01]  /*4350*/  LDS.128 R28, [R62+UR4+0x800] ;  /* 0x000800043e1c7984 */ /* 0x000f620008000c00 */
[----:B------:R-:W-:-:S02]  /*4360*/  LOP3.LUT R47, R151, 0xd0, R0, 0xfe, !PT ;  /* 0x000000d0972f7812 */ /* 0x000fc400078efe00 */
[C-C-:B------:R-:W-:Y:S01]  /*4370*/  LOP3.LUT R46, R151.reuse, 0xd4, R0.reuse, 0xfe, !PT ;  /* 0x000000d4972e7812 */ /* 0x140fe200078efe00 */
[----:B------:R-:W4:Y:S01]  /*4380*/  LDS.128 R24, [R26+UR4+0xc00] ;  /* 0x000c00041a187984 */ /* 0x000f220008000c00 */
[C-C-:B------:R-:W-:Y:S02]  /*4390*/  LOP3.LUT R45, R151.reuse, 0xd8, R0.reuse, 0xfe, !PT ;  /* 0x000000d8972d7812 */ /* 0x140fe400078efe00 */
[C-C-:B------:R-:W-:Y:S02]  /*43a0*/  LOP3.LUT R44, R151.reuse, 0xdc, R0.reuse, 0xfe, !PT ;  /* 0x000000dc972c7812 */ /* 0x140fe400078efe00 */
[C-C-:B------:R-:W-:Y:S02]  /*43b0*/  LOP3.LUT R43, R151.reuse, 0xe0, R0.reuse, 0xfe, !PT ;  /* 0x000000e0972b7812 */ /* 0x140fe400078efe00 */
[C-C-:B------:R-:W-:Y:S02]  /*43c0*/  LOP3.LUT R42, R151.reuse, 0xe4, R0.reuse, 0xfe, !PT ;  /* 0x000000e4972a7812 */ /* 0x140fe400078efe00 */
[----:B------:R-:W-:-:S02]  /*43d0*/  LOP3.LUT R41, R151, 0xe8, R0, 0xfe, !PT ;  /* 0x000000e897297812 */ /* 0x000fc400078efe00 */
[C-C-:B------:R-:W-:Y:S02]  /*43e0*/  LOP3.LUT R40, R151.reuse, 0xec, R0.reuse, 0xfe, !PT ;  /* 0x000000ec97287812 */ /* 0x140fe400078efe00 */
[C-C-:B------:R-:W-:Y:S02]  /*43f0*/  LOP3.LUT R39, R151.reuse, 0xf0, R0.reuse, 0xfe, !PT ;  /* 0x000000f097277812 */ /* 0x140fe400078efe00 */
[--C-:B------:R-:W-:Y:S01]  /*4400*/  LOP3.LUT R3, R151, 0xf4, R0.reuse, 0xfe, !PT ;  /* 0x000000f497037812 */ /* 0x100fe200078efe00 */
[----:B0-----:R0:W-:Y:S01]  /*4410*/  @P6 STG.E.U16 desc[UR8][R52.64], R16 ;  /* 0x0000001034006986 */ /* 0x0011e2000c101508 */
[----:B------:R-:W-:Y:S02]  /*4420*/  LEA R56, P6, R35, R37, 0x1 ;  /* 0x0000002523387211 */ /* 0x000fe400078c08ff */
[----:B------:R-:W-:Y:S01]  /*4430*/  LOP3.LUT R2, R151, 0xf8, R0, 0xfe, !PT ;  /* 0x000000f897027812 */ /* 0x000fe200078efe00 */
[----:B-1----:R1:W-:Y:S01]  /*4440*/  @P5 STG.E.U16 desc[UR8][R54.64], R4 ;  /* 0x0000000436005986 */ /* 0x0023e2000c101508 */
[----:B------:R-:W-:-:S02]  /*4450*/  LEA.HI.X.SX32 R57, R35, R38, 0x1, P6 ;  /* 0x0000002623397211 */ /* 0x000fc400030f0eff */
[-C--:B------:R-:W-:Y:S01]  /*4460*/  LEA R58, P6, R61, R37.reuse, 0x1 ;  /* 0x000000253d3a7211 */ /* 0x080fe200078c08ff */
[----:B------:R-:W5:Y:S01]  /*4470*/  LDS.128 R32, [R62+UR4+0xc00] ;  /* 0x000c00043e207984 */ /* 0x000f620008000c00 */
[----:B------:R-:W-:Y:S02]  /*4480*/  LOP3.LUT R0, R151, 0xfc, R0, 0xfe, !PT ;  /* 0x000000fc97007812 */ /* 0x000fe400078efe00 */
[----:B------:R-:W-:Y:S01]  /*4490*/  LEA.HI.X.SX32 R59, R61, R38, 0x1, P6 ;  /* 0x000000263d3b7211 */ /* 0x000fe200030f0eff */
[----:B--2---:R2:W-:Y:S01]  /*44a0*/  @P1 STG.E.U16 desc[UR8][R56.64], R12 ;  /* 0x0000000c38001986 */ /* 0x0045e2000c101508 */
[----:B------:R-:W-:Y:S01]  /*44b0*/  ISETP.LT.AND P6, PT, R51, UR15, !P0 ;  /* 0x0000000f33007c0c */ /* 0x000fe2000c7c1270 */
[----:B------:R-:W-:Y:S01]  /*44c0*/  IMAD R51, R36, 0x4, R63 ;  /* 0x0000000424337824 */ /* 0x000fe200078e023f */
[-C--:B0-----:R-:W-:Y:S01]  /*44d0*/  LEA R52, P5, R63, R37.reuse, 0x1 ;  /* 0x000000253f347211 */ /* 0x081fe200078a08ff */
[----:B---3--:R0:W-:Y:S01]  /*44e0*/  @P4 STG.E.U16 desc[UR8][R58.64], R8 ;  /* 0x000000083a004986 */ /* 0x0081e2000c101508 */
[----:B------:R-:W-:Y:S01]  /*44f0*/  ISETP.LT.AND P1, PT, R60, UR15, !P0 ;  /* 0x0000000f3c007c0c */ /* 0x000fe2000c721270 */
[----:B------:R-:W-:Y:S01]  /*4500*/  IMAD R61, R36, 0x4, R51 ;  /* 0x00000004243d7824 */ /* 0x000fe200078e0233 */
[----:B-1----:R-:W-:-:S02]  /*4510*/  LEA R54, P4, R51, R37, 0x1 ;  /* 0x0000002533367211 */ /* 0x002fc400078808ff */
[-C--:B------:R-:W-:Y:S02]  /*4520*/  LEA.HI.X.SX32 R53, R63, R38.reuse, 0x1, P5 ;  /* 0x000000263f357211 */ /* 0x080fe400028f0eff */
[-C--:B------:R-:W-:Y:S01]  /*4530*/  LEA.HI.X.SX32 R55, R51, R38.reuse, 0x1, P4 ;  /* 0x0000002633377211 */ /* 0x080fe200020f0eff */
[----:B------:R-:W-:Y:S01]  /*4540*/  IMAD R51, R36, 0x4, R61 ;  /* 0x0000000424337824 */ /* 0x000fe200078e023d */
[CC--:B--2---:R-:W-:Y:S01]  /*4550*/  LEA R56, P4, R61.reuse, R37.reuse, 0x1 ;  /* 0x000000253d387211 */ /* 0x0c4fe200078808ff */
[----:B----4-:R1:W-:Y:S01]  /*4560*/  @P3 STG.E.U16 desc[UR8][R52.64], R20 ;  /* 0x0000001434003986 */ /* 0x0103e2000c101508 */
[----:B------:R-:W-:Y:S02]  /*4570*/  ISETP.LT.AND P5, PT, R104, UR15, !P0 ;  /* 0x0000000f68007c0c */ /* 0x000fe4000c7a1270 */
[----:B------:R-:W-:Y:S01]  /*4580*/  LEA.HI.X.SX32 R57, R61, R38, 0x1, P4 ;  /* 0x000000263d397211 */ /* 0x000fe200020f0eff */
[----:B------:R-:W-:Y:S01]  /*4590*/  IMAD R61, R36, 0x4, R51 ;  /* 0x00000004243d7824 */ /* 0x000fe200078e0233 */
[----:B-----5:R2:W-:Y:S01]  /*45a0*/  @P2 STG.E.U16 desc[UR8][R54.64], R28 ;  /* 0x0000001c36002986 */ /* 0x0205e2000c101508 */
[----:B0-----:R-:W-:-:S02]  /*45b0*/  LEA R58, P4, R51, R37, 0x1 ;  /* 0x00000025333a7211 */ /* 0x001fc400078808ff */
[----:B------:R-:W-:Y:S01]  /*45c0*/  ISETP.LT.AND P3, PT, R103, UR15, !P0 ;  /* 0x0000000f67007c0c */ /* 0x000fe2000c761270 */
[----:B------:R0:W-:Y:S01]  /*45d0*/  @P1 STG.E.U16 desc[UR8][R56.64], R24 ;  /* 0x0000001838001986 */ /* 0x0001e2000c101508 */
[-C--:B------:R-:W-:Y:S02]  /*45e0*/  LEA.HI.X.SX32 R59, R51, R38.reuse, 0x1, P4 ;  /* 0x00000026333b7211 */ /* 0x080fe400020f0eff */
[C---:B-1----:R-:W-:Y:S02]  /*45f0*/  LEA R52, P2, R61.reuse, R37, 0x1 ;  /* 0x000000253d347211 */ /* 0x042fe400078408ff */
[----:B------:R-:W-:Y:S02]  /*4600*/  PRMT R16, R16, 0x7632, R16 ;  /* 0x0000763210107816 */ /* 0x000fe40000000010 */
[----:B------:R-:W-:Y:S01]  /*4610*/  LEA.HI.X.SX32 R53, R61, R38, 0x1, P2 ;  /* 0x000000263d357211 */ /* 0x000fe200010f0eff */
[----:B------:R-:W-:Y:S01]  /*4620*/  IMAD R61, R36, 0x4, R61 ;  /* 0x00000004243d7824 */ /* 0x000fe200078e023d */
[----:B------:R-:W-:-:S02]  /*4630*/  ISETP.LT.AND P1, PT, R102, UR15, !P0 ;  /* 0x0000000f66007c0c */ /* 0x000fc4000c721270 */
[----:B------:R-:W-:Y:S01]  /*4640*/  ISETP.LT.AND P4, PT, R101, UR15, !P0 ;  /* 0x0000000f65007c0c */ /* 0x000fe2000c781270 */
[----:B------:R-:W-:Y:S01]  /*4650*/  IMAD R51, R36, 0x4, R61 ;  /* 0x0000000424337824 */ /* 0x000fe200078e023d */
[----:B------:R1:W-:Y:S01]  /*4660*/  @P6 STG.E.U16 desc[UR8][R58.64], R32 ;  /* 0x000000203a006986 */ /* 0x0003e2000c101508 */
[CC--:B--2---:R-:W-:Y:S02]  /*4670*/  LEA R54, P6, R61.reuse, R37.reuse, 0x1 ;  /* 0x000000253d367211 */ /* 0x0c4fe400078c08ff */
[----:B------:R-:W-:Y:S01]  /*4680*/  PRMT R4, R4, 0x7632, R4 ;  /* 0x0000763204047816 */ /* 0x000fe20000000004 */
[----:B------:R2:W-:Y:S01]  /*4690*/  @P5 STG.E.U16 desc[UR8][R52.64], R16 ;  /* 0x0000001034005986 */ /* 0x0005e2000c101508 */
[-C--:B------:R-:W-:Y:S01]  /*46a0*/  LEA.HI.X.SX32 R55, R61, R38.reuse, 0x1, P6 ;  /* 0x000000263d377211 */ /* 0x080fe200030f0eff */
[----:B------:R-:W-:Y:S01]  /*46b0*/  IMAD R61, R36, 0x4, R51 ;  /* 0x00000004243d7824 */ /* 0x000fe200078e0233 */
[CC--:B0-----:R-:W-:Y:S02]  /*46c0*/  LEA R56, P6, R51.reuse, R37.reuse, 0x1 ;  /* 0x0000002533387211 */ /* 0x0c1fe400078c08ff */
[----:B------:R-:W-:Y:S01]  /*46d0*/  PRMT R28, R12, 0x7632, R28 ;  /* 0x000076320c1c7816 */ /* 0x000fe2000000001c */
[----:B------:R0:W-:Y:S01]  /*46e0*/  @P3 STG.E.U16 desc[UR8][R54.64], R4 ;  /* 0x0000000436003986 */ /* 0x0001e2000c101508 */
[----:B------:R-:W-:Y:S01]  /*46f0*/  LEA.HI.X.SX32 R57, R51, R38, 0x1, P6 ;  /* 0x0000002633397211 */ /* 0x000fe200030f0eff */
[----:B------:R-:W-:Y:S01]  /*4700*/  IMAD R51, R36, 0x4, R61 ;  /* 0x0000000424337824 */ /* 0x000fe200078e023d */
[----:B-1----:R-:W-:-:S02]  /*4710*/  LEA R58, P6, R61, R37, 0x1 ;  /* 0x000000253d3a7211 */ /* 0x002fc400078c08ff */
[----:B------:R-:W-:Y:S01]  /*4720*/  PRMT R8, R8, 0x7632, R8 ;  /* 0x0000763208087816 */ /* 0x000fe20000000008 */
[----:B------:R1:W-:Y:S01]  /*4730*/  @P1 STG.E.U16 desc[UR8][R56.64], R28 ;  /* 0x0000001c38001986 */ /* 0x0003e2000c101508 */
[-C--:B------:R-:W-:Y:S01]  /*4740*/  LEA.HI.X.SX32 R59, R61, R38.reuse, 0x1, P6 ;  /* 0x000000263d3b7211 */ /* 0x080fe200030f0eff */
[----:B------:R-:W-:Y:S01]  /*4750*/  IMAD R61, R36, 0x4, R51 ;  /* 0x00000004243d7824 */ /* 0x000fe200078e0233 */
[CC--:B--2---:R-:W-:Y:S02]  /*4760*/  LEA R52, P6, R51.reuse, R37.reuse, 0x1 ;  /* 0x0000002533347211 */ /* 0x0c4fe400078c08ff */
[----:B------:R-:W-:Y:S01]  /*4770*/  ISETP.LT.AND P2, PT, R100, UR15, !P0 ;  /* 0x0000000f64007c0c */ /* 0x000fe2000c741270 */
[----:B------:R2:W-:Y:S01]  /*4780*/  @P4 STG.E.U16 desc[UR8][R58.64], R8 ;  /* 0x000000083a004986 */ /* 0x0005e2000c101508 */
[----:B------:R-:W-:Y:S01]  /*4790*/  LEA.HI.X.SX32 R53, R51, R38, 0x1, P6 ;  /* 0x0000002633357211 */ /* 0x000fe200030f0eff */
[----:B------:R-:W-:Y:S01]  /*47a0*/  IMAD R51, R36, 0x4, R61 ;  /* 0x0000000424337824 */ /* 0x000fe200078e023d */
[----:B0-----:R-:W-:-:S02]  /*47b0*/  LEA R54, P6, R61, R37, 0x1 ;  /* 0x000000253d367211 */ /* 0x001fc400078c08ff */
[----:B------:R-:W-:Y:S02]  /*47c0*/  ISETP.LT.AND P5, PT, R99, UR15, !P0 ;  /* 0x0000000f63007c0c */ /* 0x000fe4000c7a1270 */
[-C--:B------:R-:W-:Y:S02]  /*47d0*/  LEA.HI.X.SX32 R55, R61, R38.reuse, 0x1, P6 ;  /* 0x000000263d377211 */ /* 0x080fe400030f0eff */
[CC--:B-1----:R-:W-:Y:S02]  /*47e0*/  LEA R56, P6, R51.reuse, R37.reuse, 0x1 ;  /* 0x0000002533387211 */ /* 0x0c2fe400078c08ff */
[----:B------:R-:W-:Y:S01]  /*47f0*/  PRMT R20, R20, 0x7632, R20 ;  /* 0x0000763214147816 */ /* 0x000fe20000000014 */
[----:B--2---:R-:W-:Y:S01]  /*4800*/  IMAD R59, R36, 0x4, R51 ;  /* 0x00000004243b7824 */ /* 0x004fe200078e0233 */
[----:B------:R-:W-:Y:S02]  /*4810*/  PRMT R28, R28, 0x7632, R28 ;  /* 0x000076321c1c7816 */ /* 0x000fe4000000001c */
[----:B------:R-:W-:Y:S01]  /*4820*/  LEA.HI.X.SX32 R57, R51, R38, 0x1, P6 ;  /* 0x0000002633397211 */ /* 0x000fe200030f0eff */
[----:B------:R-:W-:Y:S01]  /*4830*/  IMAD R51, R36, 0x4, R59 ;  /* 0x0000000424337824 */ /* 0x000fe200078e023b */
[----:B------:R-:W-:Y:S01]  /*4840*/  LEA R58, P6, R59, R37, 0x1 ;  /* 0x000000253b3a7211 */ /* 0x000fe200078c08ff */
[----:B------:R0:W-:Y:S01]  /*4850*/  @P2 STG.E.U16 desc[UR8][R52.64], R20 ;  /* 0x0000001434002986 */ /* 0x0001e2000c101508 */
[----:B------:R-:W-:-:S02]  /*4860*/  ISETP.LT.AND P3, PT, R98, UR15, !P0 ;  /* 0x0000000f62007c0c */ /* 0x000fc4000c761270 */
[-C--:B------:R-:W-:Y:S01]  /*4870*/  LEA.HI.X.SX32 R59, R59, R38.reuse, 0x1, P6 ;  /* 0x000000263b3b7211 */ /* 0x080fe200030f0eff */
[----:B------:R1:W-:Y:S01]  /*4880*/  @P5 STG.E.U16 desc[UR8][R54.64], R28 ;  /* 0x0000001c36005986 */ /* 0x0003e2000c101508 */
[----:B------:R-:W-:Y:S02]  /*4890*/  ISETP.LT.AND P1, PT, R97, UR15, !P0 ;  /* 0x0000000f61007c0c */ /* 0x000fe4000c721270 */
[----:B------:R-:W-:Y:S02]  /*48a0*/  PRMT R24, R24, 0x7632, R24 ;  /* 0x0000763218187816 */ /* 0x000fe40000000018 */
[----:B------:R-:W-:Y:S02]  /*48b0*/  ISETP.LT.AND P4, PT, R96, UR15, !P0 ;  /* 0x0000000f60007c0c */ /* 0x000fe4000c781270 */
[----:B------:R-:W-:Y:S02]  /*48c0*/  PRMT R32, R32, 0x7632, R32 ;  /* 0x0000763220207816 */ /* 0x000fe40000000020 */
[-C--:B0-----:R-:W-:Y:S01]  /*48d0*/  LEA R52, P6, R51, R37.reuse, 0x1 ;  /* 0x0000002533347211 */ /* 0x081fe200078c08ff */
[----:B------:R0:W-:Y:S01]  /*48e0*/  @P3 STG.E.U16 desc[UR8][R56.64], R24 ;  /* 0x0000001838003986 */ /* 0x0001e2000c101508 */
[----:B------:R-:W-:Y:S01]  /*48f0*/  ISETP.LT.AND P2, PT, R95, UR15, !P0 ;  /* 0x0000000f5f007c0c */ /* 0x000fe2000c741270 */
[----:B-1----:R-:W-:Y:S01]  /*4900*/  IMAD R55, R36, 0x4, R51 ;  /* 0x0000000424377824 */ /* 0x002fe200078e0233 */
[-C--:B------:R-:W-:Y:S01]  /*4910*/  LEA.HI.X.SX32 R53, R51, R38.reuse, 0x1, P6 ;  /* 0x0000002633357211 */ /* 0x080fe200030f0eff */
[----:B------:R1:W-:Y:S01]  /*4920*/  @P1 STG.E.U16 desc[UR8][R58.64], R32 ;  /* 0x000000203a001986 */ /* 0x0003e2000c101508 */
[----:B------:R-:W-:Y:S01]  /*4930*/  ISETP.LT.AND P5, PT, R94, UR15, !P0 ;  /* 0x0000000f5e007c0c */ /* 0x000fe2000c7a1270 */
[C---:B------:R-:W-:Y:S01]  /*4940*/  IMAD R51, R36.reuse, 0x4, R55 ;  /* 0x0000000424337824 */ /* 0x040fe200078e0237 */
[----:B------:R-:W-:Y:S01]  /*4950*/  LEA R54, P6, R55, R37, 0x1 ;  /* 0x0000002537367211 */ /* 0x000fe200078c08ff */
[----:B------:R2:W-:Y:S01]  /*4960*/  @P4 STG.E.U16 desc[UR8][R52.64], R17 ;  /* 0x0000001134004986 */ /* 0x0005e2000c101508 */
[----:B------:R-:W-:Y:S01]  /*4970*/  ISETP.LT.AND P3, PT, R93, UR15, !P0 ;  /* 0x0000000f5d007c0c */ /* 0x000fe2000c761270 */
[----:B------:R-:W-:Y:S01]  /*4980*/  IMAD R61, R36, 0x4, R51 ;  /* 0x00000004243d7824 */ /* 0x000fe200078e0233 */
[----:B------:R-:W-:-:S02]  /*4990*/  LEA.HI.X.SX32 R55, R55, R38, 0x1, P6 ;  /* 0x0000002637377211 */ /* 0x000fc400030f0eff */
[CC--:B0-----:R-:W-:Y:S02]  /*49a0*/  LEA R56, P6, R51.reuse, R37.reuse, 0x1 ;  /* 0x0000002533387211 */ /* 0x0c1fe400078c08ff */
[----:B------:R-:W-:Y:S01]  /*49b0*/  ISETP.LT.AND P1, PT, R92, UR15, !P0 ;  /* 0x0000000f5c007c0c */ /* 0x000fe2000c721270 */
[----:B------:R0:W-:Y:S01]  /*49c0*/  @P2 STG.E.U16 desc[UR8][R54.64], R5 ;  /* 0x0000000536002986 */ /* 0x0001e2000c101508 */
[-C--:B------:R-:W-:Y:S01]  /*49d0*/  LEA.HI.X.SX32 R57, R51, R38.reuse, 0x1, P6 ;  /* 0x0000002633397211 */ /* 0x080fe200030f0eff */
[C---:B------:R-:W-:Y:S01]  /*49e0*/  IMAD R51, R36.reuse, 0x4, R61 ;  /* 0x0000000424337824 */ /* 0x040fe200078e023d */
[-C--:B-1----:R-:W-:Y:S02]  /*49f0*/  LEA R58, P6, R61, R37.reuse, 0x1 ;  /* 0x000000253d3a7211 */ /* 0x082fe400078c08ff */
[----:B------:R-:W-:Y:S01]  /*4a00*/  ISETP.LT.AND P4, PT, R91, UR15, !P0 ;  /* 0x0000000f5b007c0c */ /* 0x000fe2000c781270 */
[----:B------:R1:W-:Y:S01]  /*4a10*/  @P5 STG.E.U16 desc[UR8][R56.64], R13 ;  /* 0x0000000d38005986 */ /* 0x0003e2000c101508 */
[----:B------:R-:W-:Y:S01]  /*4a20*/  LEA.HI.X.SX32 R59, R61, R38, 0x1, P6 ;  /* 0x000000263d3b7211 */ /* 0x000fe200030f0eff */
[----:B------:R-:W-:Y:S01]  /*4a30*/  IMAD R61, R36, 0x4, R51 ;  /* 0x00000004243d7824 */ /* 0x000fe200078e0233 */
[----:B--2---:R-:W-:-:S02]  /*4a40*/  LEA R52, P6, R51, R37, 0x1 ;  /* 0x0000002533347211 */ /* 0x004fc400078c08ff */
[----:B------:R-:W-:Y:S01]  /*4a50*/  ISETP.LT.AND P2, PT, R90, UR15, !P0 ;  /* 0x0000000f5a007c0c */ /* 0x000fe2000c741270 */
[----:B------:R2:W-:Y:S01]  /*4a60*/  @P3 STG.E.U16 desc[UR8][R58.64], R9 ;  /* 0x000000093a003986 */ /* 0x0005e2000c101508 */
[-C--:B------:R-:W-:Y:S01]  /*4a70*/  LEA.HI.X.SX32 R53, R51, R38.reuse, 0x1, P6 ;  /* 0x0000002633357211 */ /* 0x080fe200030f0eff */
[C---:B------:R-:W-:Y:S01]  /*4a80*/  IMAD R51, R36.reuse, 0x4, R61 ;  /* 0x0000000424337824 */ /* 0x040fe200078e023d */
[-C--:B0-----:R-:W-:Y:S02]  /*4a90*/  LEA R54, P6, R61, R37.reuse, 0x1 ;  /* 0x000000253d367211 */ /* 0x081fe400078c08ff */
[----:B------:R-:W-:Y:S01]  /*4aa0*/  ISETP.LT.AND P5, PT, R89, UR15, !P0 ;  /* 0x0000000f59007c0c */ /* 0x000fe2000c7a1270 */
[----:B------:R0:W-:Y:S01]  /*4ab0*/  @P1 STG.E.U16 desc[UR8][R52.64], R21 ;  /* 0x0000001534001986 */ /* 0x0001e2000c101508 */
[----:B------:R-:W-:Y:S01]  /*4ac0*/  LEA.HI.X.SX32 R55, R61, R38, 0x1, P6 ;  /* 0x000000263d377211 */ /* 0x000fe200030f0eff */
[----:B------:R-:W-:Y:S01]  /*4ad0*/  IMAD R61, R36, 0x4, R51 ;  /* 0x00000004243d7824 */ /* 0x000fe200078e0233 */
[----:B-1----:R-:W-:-:S02]  /*4ae0*/  LEA R56, P6, R51, R37, 0x1 ;  /* 0x0000002533387211 */ /* 0x002fc400078c08ff */
[----:B------:R-:W-:Y:S01]  /*4af0*/  ISETP.LT.AND P3, PT, R88, UR15, !P0 ;  /* 0x0000000f58007c0c */ /* 0x000fe2000c761270 */
[----:B------:R1:W-:Y:S01]  /*4b00*/  @P4 STG.E.U16 desc[UR8][R54.64], R29 ;  /* 0x0000001d36004986 */ /* 0x0003e2000c101508 */
[-C--:B------:R-:W-:Y:S01]  /*4b10*/  LEA.HI.X.SX32 R57, R51, R38.reuse, 0x1, P6 ;  /* 0x0000002633397211 */ /* 0x080fe200030f0eff */
[C---:B------:R-:W-:Y:S01]  /*4b20*/  IMAD R51, R36.reuse, 0x4, R61 ;  /* 0x0000000424337824 */ /* 0x040fe200078e023d */
[-C--:B--2---:R-:W-:Y:S02]  /*4b30*/  LEA R58, P6, R61, R37.reuse, 0x1 ;  /* 0x000000253d3a7211 */ /* 0x084fe400078c08ff */
[----:B------:R-:W-:Y:S01]  /*4b40*/  PRMT R8, R17, 0x7632, R8 ;  /* 0x0000763211087816 */ /* 0x000fe20000000008 */
[----:B------:R-:W-:Y:S01]  /*4b50*/  @P2 STG.E.U16 desc[UR8][R56.64], R25 ;  /* 0x0000001938002986 */ /* 0x000fe2000c101508 */
[----:B------:R-:W-:Y:S01]  /*4b60*/  LEA.HI.X.SX32 R59, R61, R38, 0x1, P6 ;  /* 0x000000263d3b7211 */ /* 0x000fe200030f0eff */
[----:B------:R-:W-:Y:S01]  /*4b70*/  IMAD R61, R36, 0x4, R51 ;  /* 0x00000004243d7824 */ /* 0x000fe200078e0233 */
[----:B0-----:R-:W-:-:S02]  /*4b80*/  LEA R52, P6, R51, R37, 0x1 ;  /* 0x0000002533347211 */ /* 0x001fc400078c08ff */
[----:B------:R-:W-:Y:S01]  /*4b90*/  ISETP.LT.AND P1, PT, R87, UR15, !P0 ;  /* 0x0000000f57007c0c */ /* 0x000fe2000c721270 */
[C---:B------:R-:W-:Y:S01]  /*4ba0*/  IMAD R17, R36.reuse, 0x4, R61 ;  /* 0x0000000424117824 */ /* 0x040fe200078e023d */
[-C--:B------:R-:W-:Y:S01]  /*4bb0*/  LEA.HI.X.SX32 R53, R51, R38.reuse, 0x1, P6 ;  /* 0x0000002633357211 */ /* 0x080fe200030f0eff */
[----:B------:R-:W-:Y:S01]  /*4bc0*/  @P5 STG.E.U16 desc[UR8][R58.64], R33 ;  /* 0x000000213a005986 */ /* 0x000fe2000c101508 */
[----:B------:R-:W-:Y:S01]  /*4bd0*/  LEA R4, P6, R61, R37, 0x1 ;  /* 0x000000253d047211 */ /* 0x000fe200078c08ff */
[----:B------:R-:W-:Y:S01]  /*4be0*/  IMAD R51, R36, 0x4, R17 ;  /* 0x0000000424337824 */ /* 0x000fe200078e0211 */
[----:B------:R-:W-:Y:S01]  /*4bf0*/  ISETP.LT.AND P4, PT, R86, UR15, !P0 ;  /* 0x0000000f56007c0c */ /* 0x000fe2000c781270 */
[----:B------:R-:W-:Y:S01]  /*4c00*/  @P3 STG.E.U16 desc[UR8][R52.64], R8 ;  /* 0x0000000834003986 */ /* 0x000fe2000c101508 */
[----:B------:R-:W-:Y:S01]  /*4c10*/  PRMT R9, R5, 0x7632, R9 ;  /* 0x0000763205097816 */ /* 0x000fe20000000009 */
[----:B-1----:R-:W-:Y:S01]  /*4c20*/  IMAD R55, R36, 0x4, R51 ;  /* 0x0000000424377824 */ /* 0x002fe200078e0233 */
[----:B------:R-:W-:-:S02]  /*4c30*/  LEA.HI.X.SX32 R5, R61, R38, 0x1, P6 ;  /* 0x000000263d057211 */ /* 0x000fc400030f0eff */
[-C--:B------:R-:W-:Y:S02]  /*4c40*/  LEA R16, P6, R17, R37.reuse, 0x1 ;  /* 0x0000002511107211 */ /* 0x080fe400078c08ff */
[----:B------:R-:W-:Y:S01]  /*4c50*/  PRMT R13, R13, 0x7632, R13 ;  /* 0x000076320d0d7816 */ /* 0x000fe2000000000d */
[----:B------:R0:W-:Y:S01]  /*4c60*/  @P1 STG.E.U16 desc[UR8][R4.64], R9 ;  /* 0x0000000904001986 */ /* 0x0001e2000c101508 */
[----:B------:R-:W-:Y:S02]  /*4c70*/  LEA.HI.X.SX32 R17, R17, R38, 0x1, P6 ;  /* 0x0000002611117211 */ /* 0x000fe400030f0eff */
[----:B------:R-:W-:Y:S02]  /*4c80*/  LEA R12, P6, R51, R37, 0x1 ;  /* 0x00000025330c7211 */ /* 0x000fe400078c08ff */
[----:B------:R-:W-:Y:S01]  /*4c90*/  ISETP.LT.AND P2, PT, R85, UR15, !P0 ;  /* 0x0000000f55007c0c */ /* 0x000fe2000c741270 */
[----:B------:R1:W-:Y:S01]  /*4ca0*/  @P4 STG.E.U16 desc[UR8][R16.64], R13 ;  /* 0x0000000d10004986 */ /* 0x0003e2000c101508 */
[----:B------:R-:W-:-:S02]  /*4cb0*/  ISETP.LT.AND P5, PT, R84, UR15, !P0 ;  /* 0x0000000f54007c0c */ /* 0x000fc4000c7a1270 */
[----:B------:R-:W-:Y:S02]  /*4cc0*/  ISETP.LT.AND P3, PT, R83, UR15, !P0 ;  /* 0x0000000f53007c0c */ /* 0x000fe4000c761270 */
[----:B------:R-:W-:Y:S01]  /*4cd0*/  PRMT R20, R9, 0x7632, R20 ;  /* 0x0000763209147816 */ /* 0x000fe20000000014 */
[----:B0-----:R-:W-:Y:S01]  /*4ce0*/  IMAD R5, R36, 0x4, R55 ;  /* 0x0000000424057824 */ /* 0x001fe200078e0237 */
[----:B------:R-:W-:Y:S02]  /*4cf0*/  ISETP.LT.AND P1, PT, R82, UR15, !P0 ;  /* 0x0000000f52007c0c */ /* 0x000fe4000c721270 */
[----:B------:R-:W-:Y:S02]  /*4d00*/  PRMT R24, R21, 0x7632, R24 ;  /* 0x0000763215187816 */ /* 0x000fe40000000018 */
[----:B------:R-:W-:Y:S01]  /*4d10*/  PRMT R29, R29, 0x7632, R29 ;  /* 0x000076321d1d7816 */ /* 0x000fe2000000001d */
[----:B-1----:R-:W-:Y:S01]  /*4d20*/  IMAD R17, R36, 0x4, R5 ;  /* 0x0000000424117824 */ /* 0x002fe200078e0205 */
[----:B------:R-:W-:-:S02]  /*4d30*/  LEA.HI.X.SX32 R13, R51, R38, 0x1, P6 ;  /* 0x00000026330d7211 */ /* 0x000fc400030f0eff */
[-C--:B------:R-:W-:Y:S01]  /*4d40*/  LEA R8, P6, R55, R37.reuse, 0x1 ;  /* 0x0000002537087211 */ /* 0x080fe200078c08ff */
[----:B------:R-:W-:Y:S01]  /*4d50*/  IMAD R21, R36, 0x4, R17 ;  /* 0x0000000424157824 */ /* 0x000fe200078e0211 */
[----:B------:R-:W-:Y:S01]  /*4d60*/  ISETP.LT.AND P4, PT, R81, UR15, !P0 ;  /* 0x0000000f51007c0c */ /* 0x000fe2000c781270 */
[----:B------:R0:W-:Y:S01]  /*4d70*/  @P2 STG.E.U16 desc[UR8][R12.64], R20 ;  /* 0x000000140c002986 */ /* 0x0001e2000c101508 */
[-C--:B------:R-:W-:Y:S02]  /*4d80*/  LEA.HI.X.SX32 R9, R55, R38.reuse, 0x1, P6 ;  /* 0x0000002637097211 */ /* 0x080fe400030f0eff */
[C---:B------:R-:W-:Y:S02]  /*4d90*/  LEA R4, P6, R5.reuse, R37, 0x1 ;  /* 0x0000002505047211 */ /* 0x040fe400078c08ff */
[----:B------:R-:W-:Y:S01]  /*4da0*/  ISETP.LT.AND P2, PT, R80, UR15, !P0 ;  /* 0x0000000f50007c0c */ /* 0x000fe2000c741270 */
[----:B------:R1:W-:Y:S01]  /*4db0*/  @P5 STG.E.U16 desc[UR8][R8.64], R24 ;  /* 0x0000001808005986 */ /* 0x0003e2000c101508 */
[----:B------:R-:W-:-:S02]  /*4dc0*/  LEA.HI.X.SX32 R5, R5, R38, 0x1, P6 ;  /* 0x0000002605057211 */ /* 0x000fc400030f0eff */
[-C--:B------:R-:W-:Y:S02]  /*4dd0*/  LEA R16, P6, R17, R37.reuse, 0x1 ;  /* 0x0000002511107211 */ /* 0x080fe400078c08ff */
[----:B------:R-:W-:Y:S01]  /*4de0*/  PRMT R33, R33, 0x7632, R33 ;  /* 0x0000763221217816 */ /* 0x000fe20000000021 */
[----:B------:R2:W-:Y:S01]  /*4df0*/  @P3 STG.E.U16 desc[UR8][R4.64], R29 ;  /* 0x0000001d04003986 */ /* 0x0005e2000c101508 */
[-C--:B------:R-:W-:Y:S02]  /*4e00*/  LEA.HI.X.SX32 R17, R17, R38.reuse, 0x1, P6 ;  /* 0x0000002611117211 */ /* 0x080fe400030f0eff */
[----:B0-----:R-:W-:Y:S02]  /*4e10*/  LEA R12, P6, R21, R37, 0x1 ;  /* 0x00000025150c7211 */ /* 0x001fe400078c08ff */
[----:B------:R-:W-:Y:S01]  /*4e20*/  ISETP.LT.AND P5, PT, R79, UR15, !P0 ;  /* 0x0000000f4f007c0c */ /* 0x000fe2000c7a1270 */
[----:B-1----:R-:W-:Y:S01]  /*4e30*/  IMAD R9, R36, 0x4, R21 ;  /* 0x0000000424097824 */ /* 0x002fe200078e0215 */
[----:B------:R-:W-:-:S02]  /*4e40*/  LEA.HI.X.SX32 R13, R21, R38, 0x1, P6 ;  /* 0x00000026150d7211 */ /* 0x000fc400030f0eff */
[----:B------:R-:W-:Y:S01]  /*4e50*/  ISETP.LT.AND P3, PT, R78, UR15, !P0 ;  /* 0x0000000f4e007c0c */ /* 0x000fe2000c761270 */
[----:B------:R-:W-:Y:S01]  /*4e60*/  IMAD R21, R36, 0x4, R9 ;  /* 0x0000000424157824 */ /* 0x000fe200078e0209 */
[----:B--2---:R-:W-:-:S03]  /*4e70*/  PRMT R5, R25, 0x7632, R5 ;  /* 0x0000763219057816 */ /* 0x004fc60000000005 */
[----:B------:R-:W-:Y:S01]  /*4e80*/  IMAD R25, R36, 0x4, R21 ;  /* 0x0000000424197824 */ /* 0x000fe200078e0215 */
[-C--:B------:R-:W-:Y:S01]  /*4e90*/  LEA R4, P6, R21, R37.reuse, 0x1 ;  /* 0x0000002515047211 */ /* 0x080fe200078c08ff */
[----:B------:R0:W-:Y:S01]  /*4ea0*/  @P1 STG.E.U16 desc[UR8][R16.64], R5 ;  /* 0x0000000510001986 */ /* 0x0001e2000c101508 */
[----:B------:R-:W-:-:S03]  /*4eb0*/  LEA R8, P1, R9, R37, 0x1 ;  /* 0x0000002509087211 */ /* 0x000fc600078208ff */
[----:B------:R1:W-:Y:S01]  /*4ec0*/  @P4 STG.E.U16 desc[UR8][R12.64], R33 ;  /* 0x000000210c004986 */ /* 0x0003e2000c101508 */
[-C--:B------:R-:W-:Y:S02]  /*4ed0*/  LEA.HI.X.SX32 R9, R9, R38.reuse, 0x1, P1 ;  /* 0x0000002609097211 */ /* 0x080fe400008f0eff */
[----:B------:R-:W-:Y:S02]  /*4ee0*/  ISETP.LT.AND P4, PT, R77, UR15, !P0 ;  /* 0x0000000f4d007c0c */ /* 0x000fe4000c781270 */
[----:B------:R-:W-:Y:S01]  /*4ef0*/  ISETP.LT.AND P1, PT, R76, UR15, !P0 ;  /* 0x0000000f4c007c0c */ /* 0x000fe2000c721270 */
[----:B------:R2:W-:Y:S01]  /*4f00*/  @P2 STG.E.U16 desc[UR8][R8.64], R18 ;  /* 0x0000001208002986 */ /* 0x0005e2000c101508 */
[----:B0-----:R-:W-:Y:S01]  /*4f10*/  LEA.HI.X.SX32 R5, R21, R38, 0x1, P6 ;  /* 0x0000002615057211 */ /* 0x001fe200030f0eff */
[----:B------:R-:W-:Y:S01]  /*4f20*/  IMAD R21, R36, 0x4, R25 ;  /* 0x0000000424157824 */ /* 0x000fe200078e0219 */
[----:B------:R-:W-:-:S03]  /*4f30*/  LEA R16, P2, R25, R37, 0x1 ;  /* 0x0000002519107211 */ /* 0x000fc600078408ff */
[----:B------:R0:W-:Y:S01]  /*4f40*/  @P5 STG.E.U16 desc[UR8][R4.64], R6 ;  /* 0x0000000604005986 */ /* 0x0001e2000c101508 */
[-C--:B------:R-:W-:Y:S01]  /*4f50*/  LEA.HI.X.SX32 R17, R25, R38.reuse, 0x1, P2 ;  /* 0x0000002619117211 */ /* 0x080fe200010f0eff */
[C---:B------:R-:W-:Y:S01]  /*4f60*/  IMAD R25, R36.reuse, 0x4, R21 ;  /* 0x0000000424197824 */ /* 0x040fe200078e0215 */
[-C--:B-1----:R-:W-:Y:S02]  /*4f70*/  LEA R12, P6, R21, R37.reuse, 0x1 ;  /* 0x00000025150c7211 */ /* 0x082fe400078c08ff */
[----:B------:R-:W-:Y:S01]  /*4f80*/  ISETP.LT.AND P2, PT, R75, UR15, !P0 ;  /* 0x0000000f4b007c0c */ /* 0x000fe2000c741270 */
        /* <DEDUP_REMOVED lines=9> */
[----:B------:R-:W-:Y:S01]  /*5020*/  ISETP.LT.AND P4, PT, R73, UR15, !P0 ;  /* 0x0000000f49007c0c */ /* 0x000fe2000c781270 */
[----:B------:R0:W-:Y:S01]  /*5030*/  @P1 STG.E.U16 desc[UR8][R8.64], R22 ;  /* 0x0000001608001986 */ /* 0x0001e2000c101508 */
[-C--:B------:R-:W-:Y:S01]  /*5040*/  LEA.HI.X.SX32 R5, R21, R38.reuse, 0x1, P6 ;  /* 0x0000002615057211 */ /* 0x080fe200030f0eff */
[----:B------:R-:W-:Y:S01]  /*5050*/  IMAD R21, R36, 0x4, R25 ;  /* 0x0000000424157824 */ /* 0x000fe200078e0219 */
[CC--:B-1----:R-:W-:Y:S02]  /*5060*/  LEA R16, P1, R25.reuse, R37.reuse, 0x1 ;  /* 0x0000002519107211 */ /* 0x0c2fe400078208ff */
[----:B------:R-:W-:Y:S01]  /*5070*/  ISETP.LT.AND P3, PT, R72, UR15, !P0 ;  /* 0x0000000f48007c0c */ /* 0x000fe2000c761270 */
[----:B------:R1:W-:Y:S01]  /*5080*/  @P2 STG.E.U16 desc[UR8][R4.64], R30 ;  /* 0x0000001e04002986 */ /* 0x0003e2000c101508 */
[----:B------:R-:W-:Y:S01]  /*5090*/  LEA.HI.X.SX32 R17, R25, R38, 0x1, P1 ;  /* 0x0000002619117211 */ /* 0x000fe200008f0eff */
[----:B------:R-:W-:Y:S01]  /*50a0*/  IMAD R25, R36, 0x4, R21 ;  /* 0x0000000424197824 */ /* 0x000fe200078e0215 */
[----:B--2---:R-:W-:-:S02]  /*50b0*/  LEA R12, P6, R21, R37, 0x1 ;  /* 0x00000025150c7211 */ /* 0x004fc400078c08ff */
[----:B------:R-:W-:Y:S01]  /*50c0*/  PRMT R18, R18, 0x7632, R18 ;  /* 0x0000763212127816 */ /* 0x000fe20000000012 */
[----:B------:R2:W-:Y:S01]  /*50d0*/  @P5 STG.E.U16 desc[UR8][R16.64], R26 ;  /* 0x0000001a10005986 */ /* 0x0005e2000c101508 */
[-C--:B------:R-:W-:Y:S02]  /*50e0*/  LEA.HI.X.SX32 R13, R21, R38.reuse, 0x1, P6 ;  /* 0x00000026150d7211 */ /* 0x080fe400030f0eff */
[-C--:B0-----:R-:W-:Y:S02]  /*50f0*/  LEA R8, P6, R25, R37.reuse, 0x1 ;  /* 0x0000002519087211 */ /* 0x081fe400078c08ff */
[----:B------:R-:W-:Y:S01]  /*5100*/  ISETP.LT.AND P1, PT, R71, UR15, !P0 ;  /* 0x0000000f47007c0c */ /* 0x000fe2000c721270 */
[----:B-1----:R-:W-:Y:S01]  /*5110*/  IMAD R5, R36, 0x4, R25 ;  /* 0x0000000424057824 */ /* 0x002fe200078e0219 */
[----:B------:R-:W-:Y:S01]  /*5120*/  LEA.HI.X.SX32 R9, R25, R38, 0x1, P6 ;  /* 0x0000002619097211 */ /* 0x000fe200030f0eff */
[----:B------:R0:W-:Y:S01]  /*5130*/  @P4 STG.E.U16 desc[UR8][R12.64], R34 ;  /* 0x000000220c004986 */ /* 0x0001e2000c101508 */
[----:B------:R-:W-:Y:S01]  /*5140*/  ISETP.LT.AND P2, PT, R70, UR15, !P0 ;  /* 0x0000000f46007c0c */ /* 0x000fe2000c741270 */
[----:B------:R-:W-:Y:S01]  /*5150*/  IMAD R21, R36, 0x4, R5 ;  /* 0x0000000424157824 */ /* 0x000fe200078e0205 */
[----:B------:R-:W-:Y:S01]  /*5160*/  LEA R4, P6, R5, R37, 0x1 ;  /* 0x0000002505047211 */ /* 0x000fe200078c08ff */
[----:B------:R1:W-:Y:S01]  /*5170*/  @P3 STG.E.U16 desc[UR8][R8.64], R18 ;  /* 0x0000001208003986 */ /* 0x0003e2000c101508 */
[----:B------:R-:W-:-:S02]  /*5180*/  ISETP.LT.AND P5, PT, R69, UR15, !P0 ;  /* 0x0000000f45007c0c */ /* 0x000fc4000c7a1270 */
[-C--:B------:R-:W-:Y:S02]  /*5190*/  LEA.HI.X.SX32 R5, R5, R38.reuse, 0x1, P6 ;  /* 0x0000002605057211 */ /* 0x080fe400030f0eff */
[CC--:B--2---:R-:W-:Y:S02]  /*51a0*/  LEA R16, P6, R21.reuse, R37.reuse, 0x1 ;  /* 0x0000002515107211 */ /* 0x0c4fe400078c08ff */
[----:B------:R-:W-:Y:S01]  /*51b0*/  PRMT R6, R6, 0x7632, R6 ;  /* 0x0000763206067816 */ /* 0x000fe20000000006 */
[----:B0-----:R-:W-:Y:S01]  /*51c0*/  IMAD R13, R36, 0x4, R21 ;  /* 0x00000004240d7824 */ /* 0x001fe200078e0215 */
[-C--:B------:R-:W-:Y:S02]  /*51d0*/  LEA.HI.X.SX32 R17, R21, R38.reuse, 0x1, P6 ;  /* 0x0000002615117211 */ /* 0x080fe400030f0eff */
[----:B------:R-:W-:Y:S01]  /*51e0*/  PRMT R14, R14, 0x7632, R14 ;  /* 0x000076320e0e7816 */ /* 0x000fe2000000000e */
[----:B-1----:R-:W-:Y:S01]  /*51f0*/  IMAD R9, R36, 0x4, R13 ;  /* 0x0000000424097824 */ /* 0x002fe200078e020d */
[CC--:B------:R-:W-:Y:S01]  /*5200*/  LEA R12, P6, R13.reuse, R37.reuse, 0x1 ;  /* 0x000000250d0c7211 */ /* 0x0c0fe200078c08ff */
[----:B------:R0:W-:Y:S01]  /*5210*/  @P1 STG.E.U16 desc[UR8][R4.64], R6 ;  /* 0x0000000604001986 */ /* 0x0001e2000c101508 */
[----:B------:R-:W-:Y:S01]  /*5220*/  PRMT R10, R10, 0x7632, R10 ;  /* 0x000076320a0a7816 */ /* 0x000fe2000000000a */
[----:B------:R-:W-:Y:S01]  /*5230*/  IMAD R21, R36, 0x4, R9 ;  /* 0x0000000424157824 */ /* 0x000fe200078e0209 */
[----:B------:R-:W-:Y:S01]  /*5240*/  LEA.HI.X.SX32 R13, R13, R38, 0x1, P6 ;  /* 0x000000260d0d7211 */ /* 0x000fe200030f0eff */
[----:B------:R1:W-:Y:S01]  /*5250*/  @P2 STG.E.U16 desc[UR8][R16.64], R14 ;  /* 0x0000000e10002986 */ /* 0x0003e2000c101508 */
[----:B------:R-:W-:-:S02]  /*5260*/  LEA R8, P6, R9, R37, 0x1 ;  /* 0x0000002509087211 */ /* 0x000fc400078c08ff */
[----:B------:R-:W-:Y:S01]  /*5270*/  ISETP.LT.AND P4, PT, R68, UR15, !P0 ;  /* 0x0000000f44007c0c */ /* 0x000fe2000c781270 */
[----:B------:R2:W-:Y:S01]  /*5280*/  @P5 STG.E.U16 desc[UR8][R12.64], R10 ;  /* 0x0000000a0c005986 */ /* 0x0005e2000c101508 */
[-C--:B------:R-:W-:Y:S02]  /*5290*/  LEA.HI.X.SX32 R9, R9, R38.reuse, 0x1, P6 ;  /* 0x0000002609097211 */ /* 0x080fe400030f0eff */
[----:B------:R-:W-:Y:S02]  /*52a0*/  ISETP.LT.AND P3, PT, R67, UR15, !P0 ;  /* 0x0000000f43007c0c */ /* 0x000fe4000c761270 */
[C---:B0-----:R-:W-:Y:S02]  /*52b0*/  LEA R4, P6, R21.reuse, R37, 0x1 ;  /* 0x0000002515047211 */ /* 0x041fe400078c08ff */
[----:B------:R-:W-:Y:S01]  /*52c0*/  PRMT R22, R22, 0x7632, R22 ;  /* 0x0000763216167816 */ /* 0x000fe20000000016 */
[----:B-1----:R-:W-:Y:S01]  /*52d0*/  IMAD R17, R36, 0x4, R21 ;  /* 0x0000000424117824 */ /* 0x002fe200078e0215 */
[----:B------:R-:W-:-:S02]  /*52e0*/  LEA.HI.X.SX32 R5, R21, R38, 0x1, P6 ;  /* 0x0000002615057211 */ /* 0x000fc400030f0eff */
[----:B------:R-:W-:Y:S01]  /*52f0*/  PRMT R30, R30, 0x7632, R30 ;  /* 0x000076321e1e7816 */ /* 0x000fe2000000001e */
[----:B--2---:R-:W-:Y:S01]  /*5300*/  IMAD R13, R36, 0x4, R17 ;  /* 0x00000004240d7824 */ /* 0x004fe200078e0211 */
[CC--:B------:R-:W-:Y:S01]  /*5310*/  LEA R16, P6, R17.reuse, R37.reuse, 0x1 ;  /* 0x0000002511107211 */ /* 0x0c0fe200078c08ff */
[----:B------:R0:W-:Y:S01]  /*5320*/  @P4 STG.E.U16 desc[UR8][R8.64], R22 ;  /* 0x0000001608004986 */ /* 0x0001e2000c101508 */
[----:B------:R-:W-:Y:S01]  /*5330*/  ISETP.LT.AND P1, PT, R66, UR15, !P0 ;  /* 0x0000000f42007c0c */ /* 0x000fe2000c721270 */
[----:B------:R-:W-:Y:S01]  /*5340*/  IMAD R21, R36, 0x4, R13 ;  /* 0x0000000424157824 */ /* 0x000fe200078e020d */
[----:B------:R-:W-:Y:S01]  /*5350*/  LEA.HI.X.SX32 R17, R17, R38, 0x1, P6 ;  /* 0x0000002611117211 */ /* 0x000fe200030f0eff */
[----:B------:R1:W-:Y:S01]  /*5360*/  @P3 STG.E.U16 desc[UR8][R4.64], R30 ;  /* 0x0000001e04003986 */ /* 0x0003e2000c101508 */
[----:B------:R-:W-:Y:S02]  /*5370*/  LEA R12, P6, R13, R37, 0x1 ;  /* 0x000000250d0c7211 */ /* 0x000fe400078c08ff */
[----:B------:R-:W-:-:S02]  /*5380*/  ISETP.LT.AND P2, PT, R65, UR15, !P0 ;  /* 0x0000000f41007c0c */ /* 0x000fc4000c741270 */
[-C--:B------:R-:W-:Y:S02]  /*5390*/  LEA.HI.X.SX32 R13, R13, R38.reuse, 0x1, P6 ;  /* 0x000000260d0d7211 */ /* 0x080fe400030f0eff */
[----:B------:R-:W-:Y:S02]  /*53a0*/  PRMT R26, R26, 0x7632, R26 ;  /* 0x000076321a1a7816 */ /* 0x000fe4000000001a */
[CC--:B0-----:R-:W-:Y:S02]  /*53b0*/  LEA R8, P6, R21.reuse, R37.reuse, 0x1 ;  /* 0x0000002515087211 */ /* 0x0c1fe400078c08ff */
[----:B------:R-:W-:Y:S01]  /*53c0*/  ISETP.LT.AND P5, PT, R64, UR15, !P0 ;  /* 0x0000000f40007c0c */ /* 0x000fe2000c7a1270 */
[----:B-1----:R-:W-:Y:S01]  /*53d0*/  IMAD R5, R36, 0x4, R21 ;  /* 0x0000000424057824 */ /* 0x002fe200078e0215 */
[----:B------:R-:W-:Y:S01]  /*53e0*/  LEA.HI.X.SX32 R9, R21, R38, 0x1, P6 ;  /* 0x0000002615097211 */ /* 0x000fe200030f0eff */
[----:B------:R0:W-:Y:S01]  /*53f0*/  @P1 STG.E.U16 desc[UR8][R16.64], R26 ;  /* 0x0000001a10001986 */ /* 0x0001e2000c101508 */
[----:B------:R-:W-:Y:S01]  /*5400*/  PRMT R6, R34, 0x7632, R6 ;  /* 0x0000763222067816 */ /* 0x000fe20000000006 */
[----:B------:R-:W-:Y:S01]  /*5410*/  IMAD R21, R36, 0x4, R5 ;  /* 0x0000000424157824 */ /* 0x000fe200078e0205 */
[----:B------:R-:W-:-:S02]  /*5420*/  LEA R4, P6, R5, R37, 0x1 ;  /* 0x0000002505047211 */ /* 0x000fc400078c08ff */
[----:B------:R-:W-:Y:S01]  /*5430*/  ISETP.LT.AND P4, PT, R50, UR15, !P0 ;  /* 0x0000000f32007c0c */ /* 0x000fe2000c781270 */
[----:B------:R-:W-:Y:S01]  /*5440*/  IMAD R25, R36, 0x4, R21 ;  /* 0x0000000424197824 */ /* 0x000fe200078e0215 */
[----:B------:R-:W-:Y:S01]  /*5450*/  LEA.HI.X.SX32 R5, R5, R38, 0x1, P6 ;  /* 0x0000002605057211 */ /* 0x000fe200030f0eff */
[----:B------:R1:W-:Y:S01]  /*5460*/  @P2 STG.E.U16 desc[UR8][R12.64], R6 ;  /* 0x000000060c002986 */ /* 0x0003e2000c101508 */
[----:B------:R-:W-:Y:S02]  /*5470*/  ISETP.LT.AND P3, PT, R49, UR15, !P0 ;  /* 0x0000000f31007c0c */ /* 0x000fe4000c761270 */
[----:B------:R-:W-:Y:S01]  /*5480*/  ISETP.LT.AND P1, PT, R48, UR15, !P0 ;  /* 0x0000000f30007c0c */ /* 0x000fe2000c721270 */
[----:B------:R2:W-:Y:S01]  /*5490*/  @P5 STG.E.U16 desc[UR8][R8.64], R19 ;  /* 0x0000001308005986 */ /* 0x0005e2000c101508 */
[----:B0-----:R-:W-:Y:S02]  /*54a0*/  LEA R16, P6, R21, R37, 0x1 ;  /* 0x0000002515107211 */ /* 0x001fe400078c08ff */
[----:B------:R-:W-:-:S02]  /*54b0*/  ISETP.LT.AND P2, PT, R47, UR15, !P0 ;  /* 0x0000000f2f007c0c */ /* 0x000fc4000c741270 */
[-C--:B------:R-:W-:Y:S01]  /*54c0*/  LEA.HI.X.SX32 R17, R21, R38.reuse, 0x1, P6 ;  /* 0x0000002615117211 */ /* 0x080fe200030f0eff */
[----:B------:R-:W-:Y:S01]  /*54d0*/  IMAD R21, R36, 0x4, R25 ;  /* 0x0000000424157824 */ /* 0x000fe200078e0219 */
[----:B------:R0:W-:Y:S01]  /*54e0*/  @P4 STG.E.U16 desc[UR8][R4.64], R7 ;  /* 0x0000000704004986 */ /* 0x0001e2000c101508 */
[CC--:B-1----:R-:W-:Y:S02]  /*54f0*/  LEA R12, P6, R25.reuse, R37.reuse, 0x1 ;  /* 0x00000025190c7211 */ /* 0x0c2fe400078c08ff */
[----:B------:R-:W-:Y:S01]  /*5500*/  ISETP.LT.AND P5, PT, R46, UR15, !P0 ;  /* 0x0000000f2e007c0c */ /* 0x000fe2000c7a1270 */
[----:B------:R1:W-:Y:S01]  /*5510*/  @P3 STG.E.U16 desc[UR8][R16.64], R15 ;  /* 0x0000000f10003986 */ /* 0x0003e2000c101508 */
[-C--:B------:R-:W-:Y:S01]  /*5520*/  LEA.HI.X.SX32 R13, R25, R38.reuse, 0x1, P6 ;  /* 0x00000026190d7211 */ /* 0x080fe200030f0eff */
[C---:B------:R-:W-:Y:S01]  /*5530*/  IMAD R25, R36.reuse, 0x4, R21 ;  /* 0x0000000424197824 */ /* 0x040fe200078e0215 */
[-C--:B--2---:R-:W-:Y:S02]  /*5540*/  LEA R8, P6, R21, R37.reuse, 0x1 ;  /* 0x0000002515087211 */ /* 0x084fe400078c08ff */
        /* <DEDUP_REMOVED lines=15> */
[----:B------:R-:W-:Y:S01]  /*5640*/  PRMT R7, R19, 0x7632, R7 ;  /* 0x0000763213077816 */ /* 0x000fe20000000007 */
[----:B------:R2:W-:Y:S01]  /*5650*/  @P4 STG.E.U16 desc[UR8][R16.64], R27 ;  /* 0x0000001b10004986 */ /* 0x0005e2000c101508 */
[-C--:B------:R-:W-:Y:S01]  /*5660*/  LEA.HI.X.SX32 R13, R25, R38.reuse, 0x1, P6 ;  /* 0x00000026190d7211 */ /* 0x080fe200030f0eff */
[----:B------:R-:W-:Y:S01]  /*5670*/  IMAD R25, R36, 0x4, R21 ;  /* 0x0000000424197824 */ /* 0x000fe200078e0215 */
[CC--:B0-----:R-:W-:Y:S02]  /*5680*/  LEA R8, P6, R21.reuse, R37.reuse, 0x1 ;  /* 0x0000002515087211 */ /* 0x0c1fe400078c08ff */
[----:B------:R-:W-:Y:S01]  /*5690*/  ISETP.LT.AND P2, PT, R42, UR15, !P0 ;  /* 0x0000000f2a007c0c */ /* 0x000fe2000c741270 */
[----:B------:R0:W-:Y:S01]  /*56a0*/  @P3 STG.E.U16 desc[UR8][R12.64], R35 ;  /* 0x000000230c003986 */ /* 0x0001e2000c101508 */
[----:B------:R-:W-:Y:S01]  /*56b0*/  LEA.HI.X.SX32 R9, R21, R38, 0x1, P6 ;  /* 0x0000002615097211 */ /* 0x000fe200030f0eff */
[----:B------:R-:W-:Y:S01]  /*56c0*/  IMAD R21, R36, 0x4, R25 ;  /* 0x0000000424157824 */ /* 0x000fe200078e0219 */
[----:B-1----:R-:W-:-:S02]  /*56d0*/  LEA R4, P6, R25, R37, 0x1 ;  /* 0x0000002519047211 */ /* 0x002fc400078c08ff */
[----:B------:R-:W-:Y:S01]  /*56e0*/  PRMT R10, R7, 0x7632, R10 ;  /* 0x00007632070a7816 */ /* 0x000fe2000000000a */
[C---:B--2---:R-:W-:Y:S01]  /*56f0*/  IMAD R17, R36.reuse, 0x4, R21 ;  /* 0x0000000424117824 */ /* 0x044fe200078e0215 */
[----:B------:R1:W-:Y:S01]  /*5700*/  @P1 STG.E.U16 desc[UR8][R8.64], R7 ;  /* 0x0000000708001986 */ /* 0x0003e2000c101508 */
[----:B------:R-:W-:Y:S02]  /*5710*/  LEA.HI.X.SX32 R5, R25, R38, 0x1, P6 ;  /* 0x0000002619057211 */ /* 0x000fe400030f0eff */
[C---:B------:R-:W-:Y:S01]  /*5720*/  IMAD R19, R36.reuse, 0x4, R17 ;  /* 0x0000000424137824 */ /* 0x040fe200078e0211 */
[-C--:B------:R-:W-:Y:S02]  /*5730*/  LEA R6, P1, R21, R37.reuse, 0x1 ;  /* 0x0000002515067211 */ /* 0x080fe400078208ff */
[----:B------:R2:W-:Y:S01]  /*5740*/  @P2 STG.E.U16 desc[UR8][R4.64], R10 ;  /* 0x0000000a04002986 */ /* 0x0005e2000c101508 */
[----:B------:R-:W-:Y:S01]  /*5750*/  IMAD R25, R36, 0x4, R19 ;  /* 0x0000000424197824 */ /* 0x000fe200078e0213 */
[----:B0-----:R-:W-:-:S02]  /*5760*/  LEA R12, P2, R17, R37, 0x1 ;  /* 0x00000025110c7211 */ /* 0x001fc400078408ff */
[----:B------:R-:W-:Y:S02]  /*5770*/  ISETP.LT.AND P5, PT, R41, UR15, !P0 ;  /* 0x0000000f29007c0c */ /* 0x000fe4000c7a1270 */
[----:B-1----:R-:W-:Y:S01]  /*5780*/  LEA.HI.X.SX32 R7, R21, R38, 0x1, P1 ;  /* 0x0000002615077211 */ /* 0x002fe200008f0eff */
[----:B------:R-:W-:Y:S01]  /*5790*/  IMAD R21, R36, 0x4, R25 ;  /* 0x0000000424157824 */ /* 0x000fe200078e0219 */
[----:B------:R-:W-:Y:S02]  /*57a0*/  ISETP.LT.AND P4, PT, R40, UR15, !P0 ;  /* 0x0000000f28007c0c */ /* 0x000fe4000c781270 */
[----:B------:R-:W-:Y:S01]  /*57b0*/  ISETP.LT.AND P3, PT, R39, UR15, !P0 ;  /* 0x0000000f27007c0c */ /* 0x000fe2000c761270 */
[----:B------:R-:W-:Y:S01]  /*57c0*/  IMAD R36, R36, 0x4, R21 ;  /* 0x0000000424247824 */ /* 0x000fe200078e0215 */
[-C--:B--2---:R-:W-:Y:S02]  /*57d0*/  LEA R4, P1, R21, R37.reuse, 0x1 ;  /* 0x0000002515047211 */ /* 0x084fe400078208ff */
[----:B------:R-:W-:-:S02]  /*57e0*/  LEA R16, P6, R19, R37, 0x1 ;  /* 0x0000002513107211 */ /* 0x000fc400078c08ff */
[-C--:B------:R-:W-:Y:S02]  /*57f0*/  LEA.HI.X.SX32 R13, R17, R38.reuse, 0x1, P2 ;  /* 0x00000026110d7211 */ /* 0x080fe400010f0eff */
[----:B------:R-:W-:Y:S02]  /*5800*/  ISETP.LT.AND P2, PT, R3, UR15, !P0 ;  /* 0x0000000f03007c0c */ /* 0x000fe4000c741270 */
[-C--:B------:R-:W-:Y:S02]  /*5810*/  LEA.HI.X.SX32 R5, R21, R38.reuse, 0x1, P1 ;  /* 0x0000002615057211 */ /* 0x080fe400008f0eff */
[----:B------:R-:W-:Y:S02]  /*5820*/  ISETP.LT.AND P1, PT, R2, UR15, !P0 ;  /* 0x0000000f02007c0c */ /* 0x000fe4000c721270 */
[----:B------:R-:W-:Y:S02]  /*5830*/  ISETP.LT.AND P0, PT, R0, UR15, !P0 ;  /* 0x0000000f00007c0c */ /* 0x000fe4000c701270 */
[----:B------:R-:W-:-:S02]  /*5840*/  LEA.HI.X.SX32 R17, R19, R38, 0x1, P6 ;  /* 0x0000002613117211 */ /* 0x000fc400030f0eff */
[----:B------:R-:W-:Y:S02]  /*5850*/  LEA R8, P6, R25, R37, 0x1 ;  /* 0x0000002519087211 */ /* 0x000fe400078c08ff */
[----:B------:R-:W-:Y:S02]  /*5860*/  PRMT R3, R15, 0x7632, R3 ;  /* 0x000076320f037816 */ /* 0x000fe40000000003 */
[----:B------:R-:W-:Y:S02]  /*5870*/  PRMT R11, R11, 0x7632, R11 ;  /* 0x000076320b0b7816 */ /* 0x000fe4000000000b */
[----:B------:R-:W-:Y:S01]  /*5880*/  PRMT R23, R23, 0x7632, R23 ;  /* 0x0000763217177816 */ /* 0x000fe20000000017 */
[----:B------:R0:W-:Y:S01]  /*5890*/  @P5 STG.E.U16 desc[UR8][R6.64], R3 ;  /* 0x0000000306005986 */ /* 0x0001e2000c101508 */
[----:B------:R-:W-:Y:S02]  /*58a0*/  LEA.HI.X.SX32 R9, R25, R38, 0x1, P6 ;  /* 0x0000002619097211 */ /* 0x000fe400030f0eff */
[----:B------:R-:W-:Y:S01]  /*58b0*/  PRMT R31, R31, 0x7632, R31 ;  /* 0x000076321f1f7816 */ /* 0x000fe2000000001f */
[----:B------:R0:W-:Y:S01]  /*58c0*/  @P4 STG.E.U16 desc[UR8][R12.64], R11 ;  /* 0x0000000b0c004986 */ /* 0x0001e2000c101508 */
[----:B------:R-:W-:-:S02]  /*58d0*/  PRMT R2, R27, 0x7632, R2 ;  /* 0x000076321b027816 */ /* 0x000fc40000000002 */
[C---:B------:R-:W-:Y:S01]  /*58e0*/  LEA R18, P6, R36.reuse, R37, 0x1 ;  /* 0x0000002524127211 */ /* 0x040fe200078c08ff */
[----:B------:R0:W-:Y:S03]  /*58f0*/  @P3 STG.E.U16 desc[UR8][R16.64], R23 ;  /* 0x0000001710003986 */ /* 0x0001e6000c101508 */
[----:B------:R-:W-:Y:S01]  /*5900*/  LEA.HI.X.SX32 R19, R36, R38, 0x1, P6 ;  /* 0x0000002624137211 */ /* 0x000fe200030f0eff */
[----:B------:R0:W-:Y:S04]  /*5910*/  @P2 STG.E.U16 desc[UR8][R8.64], R31 ;  /* 0x0000001f08002986 */ /* 0x0001e8000c101508 */
[----:B------:R0:W-:Y:S01]  /*5920*/  @P1 STG.E.U16 desc[UR8][R4.64], R2 ;  /* 0x0000000204001986 */ /* 0x0001e2000c101508 */
[----:B------:R-:W-:Y:S05]  /*5930*/  @!P0 EXIT ;  /* 0x000000000000894d */ /* 0x000fea0003800000 */
[----:B0-----:R-:W-:-:S05]  /*5940*/  PRMT R9, R35, 0x7632, R9 ;  /* 0x0000763223097816 */ /* 0x001fca0000000009 */
[----:B------:R-:W-:Y:S01]  /*5950*/  STG.E.U16 desc[UR8][R18.64], R9 ;  /* 0x0000000912007986 */ /* 0x000fe2000c101508 */
[----:B------:R-:W-:Y:S05]  /*5960*/  EXIT ;  /* 0x000000000000794d */ /* 0x000fea0003800000 */
.L_x_3:
[----:B------:R-:W-:-:S00]  /*5970*/  BRA `(.L_x_3) ;  /* 0xfffffffc00fc7947 */ /* 0x000fc0000383ffff */
[----:B------:R-:W-:-:S00]  /*5980*/  NOP ;  /* 0x0000000000007918 */ /* 0x000fc00000000000 */
[----:B------:R-:W-:-:S00]  /*5990*/  NOP ;  /* 0x0000000000007918 */ /* 0x000fc00000000000 */
[----:B------:R-:W-:-:S00]  /*59a0*/  NOP ;  /* 0x0000000000007918 */ /* 0x000fc00000000000 */
[----:B------:R-:W-:-:S00]  /*59b0*/  NOP ;  /* 0x0000000000007918 */ /* 0x000fc00000000000 */
[----:B------:R-:W-:-:S00]  /*59c0*/  NOP ;  /* 0x0000000000007918 */ /* 0x000fc00000000000 */
[----:B------:R-:W-:-:S00]  /*59d0*/  NOP ;  /* 0x0000000000007918 */ /* 0x000fc00000000000 */
[----:B------:R-:W-:-:S00]  /*59e0*/  NOP ;  /* 0x0000000000007918 */ /* 0x000fc00000000000 */
[----:B------:R-:W-:-:S00]  /*59f0*/  NOP ;  /* 0x0000000000007918 */ /* 0x000fc00000000000 */
.L_x_4:


//--------------------- .nv.shared.matmul_kernel  --------------------------
	.section	.nv.shared.matmul_kernel,"aw",@nobits
	.sectionflags	@""
	.align	16
	.zero		1024


//--------------------- .nv.shared.reserved.0     --------------------------
	.section	.nv.shared.reserved.0,"aw",@nobits
	.weak		__nv_reservedSMEM_offset_0_alias
	.size		__nv_reservedSMEM_offset_0_alias, 0, 64
	.other		__nv_reservedSMEM_offset_0_alias,@"STO_CUDA_RESERVED_SHARED STV_DEFAULT"
__nv_reservedSMEM_offset_0_alias:
	.zero		0
	.zero		64


//--------------------- .nv.constant0.matmul_kernel --------------------------
	.section	.nv.constant0.matmul_kernel,"a",@progbits
	.sectionflags	@""
	.align	4
.nv.constant0.matmul_kernel:
	.zero		976


//--------------------- SYMBOLS --------------------------

	.type		.nv.reservedSmem.offset0,@object
	.size		.nv.reservedSmem.offset0,0x4
	.type		.nv.reservedSmem.cap,@object
	.size		.nv.reservedSmem.cap,0x4
